	.target	sm_90a

	.elftype	@"ET_EXEC"


//--------------------- .note.nv.tkinfo           --------------------------
	.section	.note.nv.tkinfo,"",@"SHT_NOTE"
	.sectionflags	@"SHF_NOTE_NV_TKINFO"
	.tkinfo
        /*0018*/ 	.word	0x00000002
        /*0030*/ 	.string	""
        /*0030*/ 	.string	"ptxas"
        /*0030*/ 	.string	"Cuda compilation tools, release 13.0, V13.0.88"
        /*0030*/ 	.string	"Build cuda_13.0.r13.0/compiler.36424714_0"
        /*0030*/ 	.string	"-arch sm_90a -m 64 "



//--------------------- .note.nv.cuinfo           --------------------------
	.section	.note.nv.cuinfo,"",@"SHT_NOTE"
	.sectionflags	@"SHF_NOTE_NV_CUINFO"
        /*0018*/ 	.short	0x0002
        /*001a*/ 	.short	0x005a
        /*001c*/ 	.short	0x0082
	.zero		2


//--------------------- .nv.info                  --------------------------
	.section	.nv.info,"",@"SHT_CUDA_INFO"
	.align	4


	//----- nvinfo : EIATTR_REGCOUNT
	.align		4
        /*0000*/ 	.byte	0x04, 0x2f
        /*0002*/ 	.short	(.L_12 - .L_11)
	.align		4
.L_11:
        /*0004*/ 	.word	index@(_ZN7cutlass13device_kernelINS_4gemm6kernel13GemmUniversalIN4cute5tupleIJiiiiEEENS1_10collective13CollectiveMmaINS1_37MainloopSm90TmaGmmaWarpSpecializedFP8ILi22ENS5_IJNS4_1CILi1EEENSA_ILi8EEESB_EEENS1_32KernelTmaWarpSpecializedPingpongEEENS5_IJNSA_ILi64EEENSA_ILi256EEENSA_ILi32EEEEEENS_12float_e5m2_tENS5_IJlSB_lEEESK_SL_NS4_8TiledMMAINS4_8MMA_AtomIJNS4_4SM904GMMA31MMA_64x256x32_F32E5M2E5M2_SS_TNILNSP_7ScaleInE1ELSR_1EEEEEENS4_6LayoutINS5_IJSB_SB_SB_EEENS5_IJNSA_ILi0EEESW_SW_EEEEENS5_IJNS4_10UnderscoreESZ_SZ_EEEEENS4_23SM90_TMA_LOAD_MULTICASTENS4_14ComposedLayoutINS4_7SwizzleILi1ELi4ELi3EEENS4_18smem_ptr_flag_bitsILi8EEENSU_INS5_IJSC_SI_EEENS5_IJSI_SB_EEEEEEEvNS4_8identityENS4_13SM90_TMA_LOADES1B_vS1C_EENS_8epilogue10collective6detail29Sm90TmaWarpSpecializedAdapterINS1G_15DefaultEpilogueISK_SL_SL_NS1F_6thread17LinearCombinationISK_Li1EffLNS1K_9ScaleType4KindE0ELNS_15FloatRoundStyleE2ESK_EENS1_15EpilogueDefaultEEEEEvvEEEEvNT_6ParamsE)
        /*0008*/ 	.word	0x000000a8


	//----- nvinfo : EIATTR_FRAME_SIZE
	.align		4
.L_12:
        /*000c*/ 	.byte	0x04, 0x11
        /*000e*/ 	.short	(.L_14 - .L_13)
	.align		4
.L_13:
        /*0010*/ 	.word	index@(_ZN7cutlass13device_kernelINS_4gemm6kernel13GemmUniversalIN4cute5tupleIJiiiiEEENS1_10collective13CollectiveMmaINS1_37MainloopSm90TmaGmmaWarpSpecializedFP8ILi22ENS5_IJNS4_1CILi1EEENSA_ILi8EEESB_EEENS1_32KernelTmaWarpSpecializedPingpongEEENS5_IJNSA_ILi64EEENSA_ILi256EEENSA_ILi32EEEEEENS_12float_e5m2_tENS5_IJlSB_lEEESK_SL_NS4_8TiledMMAINS4_8MMA_AtomIJNS4_4SM904GMMA31MMA_64x256x32_F32E5M2E5M2_SS_TNILNSP_7ScaleInE1ELSR_1EEEEEENS4_6LayoutINS5_IJSB_SB_SB_EEENS5_IJNSA_ILi0EEESW_SW_EEEEENS5_IJNS4_10UnderscoreESZ_SZ_EEEEENS4_23SM90_TMA_LOAD_MULTICASTENS4_14ComposedLayoutINS4_7SwizzleILi1ELi4ELi3EEENS4_18smem_ptr_flag_bitsILi8EEENSU_INS5_IJSC_SI_EEENS5_IJSI_SB_EEEEEEEvNS4_8identityENS4_13SM90_TMA_LOADES1B_vS1C_EENS_8epilogue10collective6detail29Sm90TmaWarpSpecializedAdapterINS1G_15DefaultEpilogueISK_SL_SL_NS1F_6thread17LinearCombinationISK_Li1EffLNS1K_9ScaleType4KindE0ELNS_15FloatRoundStyleE2ESK_EENS1_15EpilogueDefaultEEEEEvvEEEEvNT_6ParamsE)
        /*0014*/ 	.word	0x00000118


	//----- nvinfo : EIATTR_MIN_STACK_SIZE
	.align		4
.L_14:
        /*0018*/ 	.byte	0x04, 0x12
        /*001a*/ 	.short	(.L_16 - .L_15)
	.align		4
.L_15:
        /*001c*/ 	.word	index@(_ZN7cutlass13device_kernelINS_4gemm6kernel13GemmUniversalIN4cute5tupleIJiiiiEEENS1_10collective13CollectiveMmaINS1_37MainloopSm90TmaGmmaWarpSpecializedFP8ILi22ENS5_IJNS4_1CILi1EEENSA_ILi8EEESB_EEENS1_32KernelTmaWarpSpecializedPingpongEEENS5_IJNSA_ILi64EEENSA_ILi256EEENSA_ILi32EEEEEENS_12float_e5m2_tENS5_IJlSB_lEEESK_SL_NS4_8TiledMMAINS4_8MMA_AtomIJNS4_4SM904GMMA31MMA_64x256x32_F32E5M2E5M2_SS_TNILNSP_7ScaleInE1ELSR_1EEEEEENS4_6LayoutINS5_IJSB_SB_SB_EEENS5_IJNSA_ILi0EEESW_SW_EEEEENS5_IJNS4_10UnderscoreESZ_SZ_EEEEENS4_23SM90_TMA_LOAD_MULTICASTENS4_14ComposedLayoutINS4_7SwizzleILi1ELi4ELi3EEENS4_18smem_ptr_flag_bitsILi8EEENSU_INS5_IJSC_SI_EEENS5_IJSI_SB_EEEEEEEvNS4_8identityENS4_13SM90_TMA_LOADES1B_vS1C_EENS_8epilogue10collective6detail29Sm90TmaWarpSpecializedAdapterINS1G_15DefaultEpilogueISK_SL_SL_NS1F_6thread17LinearCombinationISK_Li1EffLNS1K_9ScaleType4KindE0ELNS_15FloatRoundStyleE2ESK_EENS1_15EpilogueDefaultEEEEEvvEEEEvNT_6ParamsE)
        /*0020*/ 	.word	0x00000118
.L_16:


//--------------------- .nv.compat                --------------------------
	.section	.nv.compat,"",@"SHT_CUDA_COMPAT_INFO"
	.align	4
        /*0000*/ 	.byte	0x02, 0x09, 0x01, 0x00, 0x02, 0x02, 0x04, 0x00, 0x02, 0x05, 0x05, 0x00, 0x03, 0x07, 0x01, 0x01
        /*0010*/ 	.byte	0x02, 0x03, 0x01, 0x00, 0x02, 0x06, 0x01, 0x00, 0x04, 0x0b, 0x08, 0x00, 0x00, 0x00, 0x00, 0x00
        /*0020*/ 	.byte	0x00, 0x00, 0x00, 0x00


//--------------------- .nv.info._ZN7cutlass13device_kernelINS_4gemm6kernel13GemmUniversalIN4cute5tupleIJiiiiEEENS1_10collective13CollectiveMmaINS1_37MainloopSm90TmaGmmaWarpSpecializedFP8ILi22ENS5_IJNS4_1CILi1EEENSA_ILi8EEESB_EEENS1_32KernelTmaWarpSpecializedPingpongEEENS5_IJNSA_ILi64EEENSA_ILi256EEENSA_ILi32EEEEEENS_12float_e5m2_tENS5_IJlSB_lEEESK_SL_NS4_8TiledMMAINS4_8MMA_AtomIJNS4_4SM904GMMA31MMA_64x256x32_F32E5M2E5M2_SS_TNILNSP_7ScaleInE1ELSR_1EEEEEENS4_6LayoutINS5_IJSB_SB_SB_EEENS5_IJNSA_ILi0EEESW_SW_EEEEENS5_IJNS4_10UnderscoreESZ_SZ_EEEEENS4_23SM90_TMA_LOAD_MULTICASTENS4_14ComposedLayoutINS4_7SwizzleILi1ELi4ELi3EEENS4_18smem_ptr_flag_bitsILi8EEENSU_INS5_IJSC_SI_EEENS5_IJSI_SB_EEEEEEEvNS4_8identityENS4_13SM90_TMA_LOADES1B_vS1C_EENS_8epilogue10collective6detail29Sm90TmaWarpSpecializedAdapterINS1G_15DefaultEpilogueISK_SL_SL_NS1F_6thread17LinearCombinationISK_Li1EffLNS1K_9ScaleType4KindE0ELNS_15FloatRoundStyleE2ESK_EENS1_15EpilogueDefaultEEEEEvvEEEEvNT_6ParamsE --------------------------
	.section	.nv.info._ZN7cutlass13device_kernelINS_4gemm6kernel13GemmUniversalIN4cute5tupleIJiiiiEEENS1_10collective13CollectiveMmaINS1_37MainloopSm90TmaGmmaWarpSpecializedFP8ILi22ENS5_IJNS4_1CILi1EEENSA_ILi8EEESB_EEENS1_32KernelTmaWarpSpecializedPingpongEEENS5_IJNSA_ILi64EEENSA_ILi256EEENSA_ILi32EEEEEENS_12float_e5m2_tENS5_IJlSB_lEEESK_SL_NS4_8TiledMMAINS4_8MMA_AtomIJNS4_4SM904GMMA31MMA_64x256x32_F32E5M2E5M2_SS_TNILNSP_7ScaleInE1ELSR_1EEEEEENS4_6LayoutINS5_IJSB_SB_SB_EEENS5_IJNSA_ILi0EEESW_SW_EEEEENS5_IJNS4_10UnderscoreESZ_SZ_EEEEENS4_23SM90_TMA_LOAD_MULTICASTENS4_14ComposedLayoutINS4_7SwizzleILi1ELi4ELi3EEENS4_18smem_ptr_flag_bitsILi8EEENSU_INS5_IJSC_SI_EEENS5_IJSI_SB_EEEEEEEvNS4_8identityENS4_13SM90_TMA_LOADES1B_vS1C_EENS_8epilogue10collective6detail29Sm90TmaWarpSpecializedAdapterINS1G_15DefaultEpilogueISK_SL_SL_NS1F_6thread17LinearCombinationISK_Li1EffLNS1K_9ScaleType4KindE0ELNS_15FloatRoundStyleE2ESK_EENS1_15EpilogueDefaultEEEEEvvEEEEvNT_6ParamsE,"",@"SHT_CUDA_INFO"
	.sectionflags	@""
	.align	4


	//----- nvinfo : EIATTR_CUDA_API_VERSION
	.align		4
        /*0000*/ 	.byte	0x04, 0x37
        /*0002*/ 	.short	(.L_18 - .L_17)
.L_17:
        /*0004*/ 	.word	0x00000082


	//----- nvinfo : EIATTR_KPARAM_INFO
	.align		4
.L_18:
        /*0008*/ 	.byte	0x04, 0x17
        /*000a*/ 	.short	(.L_20 - .L_19)
.L_19:
        /*000c*/ 	.word	0x00000000
        /*0010*/ 	.short	0x0000
        /*0012*/ 	.short	0x0070
        /*0014*/ 	.byte	0x00, 0xf0, 0x01, 0x10


	//----- nvinfo : EIATTR_SPARSE_MMA_MASK
	.align		4
.L_20:
        /*0018*/ 	.byte	0x03, 0x50
        /*001a*/ 	.short	0x0000


	//----- nvinfo : EIATTR_MAXREG_COUNT
	.align		4
        /*001c*/ 	.byte	0x03, 0x1b
        /*001e*/ 	.short	0x00a8


	//----- nvinfo : EIATTR_NUM_BARRIERS
	.align		4
        /*0020*/ 	.byte	0x02, 0x4c
        /*0022*/ 	.byte	0x01
	.zero		1


	//----- nvinfo : EIATTR_ANNOTATIONS
	.align		4
        /*0024*/ 	.byte	0x04, 0x55
        /*0026*/ 	.short	(.L_22 - .L_21)


	//   ....[0]....
.L_21:
        /*0028*/ 	.word	0x00000001
        /*002c*/ 	.byte	0x30, 0x09, 0x00, 0x00, 0x01, 0x00, 0x00, 0x00, 0x30, 0x10, 0x00, 0x00, 0x01, 0x00, 0x00, 0x00
        /* <DEDUP_REMOVED lines=208> */
        /*0d3c*/ 	.byte	0xc0, 0x0d, 0x01, 0x00, 0x01, 0x00, 0x00, 0x00, 0x10, 0x0e, 0x01, 0x00


	//----- nvinfo : EIATTR_MERCURY_ISA_VERSION
	.align		4
.L_22:
        /*0d48*/ 	.byte	0x03, 0x5f
        /*0d4a*/ 	.short	0x0101


	//----- nvinfo : EIATTR_INT_WARP_WIDE_INSTR_OFFSETS
	.align		4
        /*0d4c*/ 	.byte	0x04, 0x31
        /*0d4e*/ 	.short	(.L_24 - .L_23)


	//   ....[0]....
.L_23:
        /*0d50*/ 	.word	0x000007f0


	//   ....[1]....
        /*0d54*/ 	.word	0x00000800


	//   ....[2]....
        /*0d58*/ 	.word	0x00000840


	//   ....[3]....
        /*0d5c*/ 	.word	0x00000870


	//   ....[4]....
        /*0d60*/ 	.word	0x00000880


	//   ....[5]....
        /*0d64*/ 	.word	0x000008c0


	//   ....[6]....
        /*0d68*/ 	.word	0x000009f0


	//   ....[7]....
        /*0d6c*/ 	.word	0x00000a20


	//   ....[8]....
        /*0d70*/ 	.word	0x00005760


	//----- nvinfo : EIATTR_COOP_GROUP_MASK_REGIDS
	.align		4
.L_24:
        /*0d74*/ 	.byte	0x04, 0x29
        /*0d76*/ 	.short	(.L_26 - .L_25)


	//   ....[0]....
.L_25:
        /*0d78*/ 	.word	0xffffffff


	//   ....[1]....
        /*0d7c*/ 	.word	0xffffffff


	//   ....[2]....
        /*0d80*/ 	.word	0xffffffff


	//   ....[3]....
        /*0d84*/ 	.word	0xffffffff


	//   ....[4]....
        /*0d88*/ 	.word	0xffffffff


	//   ....[5]....
        /*0d8c*/ 	.word	0xffffffff


	//   ....[6]....
        /*0d90*/ 	.word	0xffffffff


	//----- nvinfo : EIATTR_COOP_GROUP_INSTR_OFFSETS
	.align		4
.L_26:
        /*0d94*/ 	.byte	0x04, 0x28
        /*0d96*/ 	.short	(.L_28 - .L_27)


	//   ....[0]....
.L_27:
        /*0d98*/ 	.word	0x00000070


	//   ....[1]....
        /*0d9c*/ 	.word	0x00000090


	//   ....[2]....
        /*0da0*/ 	.word	0x00000190


	//   ....[3]....
        /*0da4*/ 	.word	0x00000620


	//   ....[4]....
        /*0da8*/ 	.word	0x00000670


	//   ....[5]....
        /*0dac*/ 	.word	0x00000730


	//   ....[6]....
        /*0db0*/ 	.word	0x00000b80


	//----- nvinfo : EIATTR_REG_RECONFIG
	.align		4
.L_28:
        /*0db4*/ 	.byte	0x01, 0x54
	.zero		2


	//----- nvinfo : EIATTR_MBARRIER_INSTR_OFFSETS
	.align		4
        /*0db8*/ 	.byte	0x04, 0x39
        /*0dba*/ 	.short	(.L_30 - .L_29)


	//   ....[0]....
.L_29:
        /*0dbc*/ 	.word	0x00000330
        /*0dc0*/ 	.word	0x000000ff
        /*0dc4*/ 	.word	0x00000000
        /*0dc8*/ 	.short	0x0100
        /*0dca*/ 	.byte	0x07
	.zero		1


	//   ....[1]....
        /*0dcc*/ 	.word	0x00000340
        /*0dd0*/ 	.word	0x000000ff
        /*0dd4*/ 	.word	0x000000b0
        /*0dd8*/ 	.short	0x0100
        /*0dda*/ 	.byte	0x07
	.zero		1


	//   ....[2]....
        /*0ddc*/ 	.word	0x00000350
        /*0de0*/ 	.word	0x000000ff
        /*0de4*/ 	.word	0x00000008
        /*0de8*/ 	.short	0x0100
        /*0dea*/ 	.byte	0x07
	.zero		1


	//   ....[3]....
        /*0dec*/ 	.word	0x00000360
        /*0df0*/ 	.word	0x000000ff
        /*0df4*/ 	.word	0x000000b8
        /*0df8*/ 	.short	0x0100
        /*0dfa*/ 	.byte	0x07
	.zero		1


	//   ....[4]....
        /*0dfc*/ 	.word	0x00000370
        /*0e00*/ 	.word	0x000000ff
        /*0e04*/ 	.word	0x00000010
        /*0e08*/ 	.short	0x0100
        /*0e0a*/ 	.byte	0x07
	.zero		1


	//   ....[5]....
        /*0e0c*/ 	.word	0x00000380
        /*0e10*/ 	.word	0x000000ff
        /*0e14*/ 	.word	0x000000c0
        /*0e18*/ 	.short	0x0100
        /*0e1a*/ 	.byte	0x07
	.zero		1


	//   ....[6]....
        /*0e1c*/ 	.word	0x00000390
        /*0e20*/ 	.word	0x000000ff
        /*0e24*/ 	.word	0x00000018
        /*0e28*/ 	.short	0x0100
        /*0e2a*/ 	.byte	0x07
	.zero		1


	//   ....[7]....
        /*0e2c*/ 	.word	0x000003a0
        /*0e30*/ 	.word	0x000000ff
        /*0e34*/ 	.word	0x000000c8
        /*0e38*/ 	.short	0x0100
        /*0e3a*/ 	.byte	0x07
	.zero		1


	//   ....[8]....
        /*0e3c*/ 	.word	0x000003b0
        /*0e40*/ 	.word	0x000000ff
        /*0e44*/ 	.word	0x00000020
        /*0e48*/ 	.short	0x0100
        /*0e4a*/ 	.byte	0x07
	.zero		1


	//   ....[9]....
        /*0e4c*/ 	.word	0x000003c0
        /*0e50*/ 	.word	0x000000ff
        /*0e54*/ 	.word	0x000000d0
        /*0e58*/ 	.short	0x0100
        /*0e5a*/ 	.byte	0x07
	.zero		1


	//   ....[10]....
        /*0e5c*/ 	.word	0x000003d0
        /*0e60*/ 	.word	0x000000ff
        /*0e64*/ 	.word	0x00000028
        /*0e68*/ 	.short	0x0100
        /*0e6a*/ 	.byte	0x07
	.zero		1


	//   ....[11]....
        /*0e6c*/ 	.word	0x000003e0
        /*0e70*/ 	.word	0x000000ff
        /*0e74*/ 	.word	0x000000d8
        /*0e78*/ 	.short	0x0100
        /*0e7a*/ 	.byte	0x07
	.zero		1


	//   ....[12]....
        /*0e7c*/ 	.word	0x000003f0
        /*0e80*/ 	.word	0x000000ff
        /*0e84*/ 	.word	0x00000030
        /*0e88*/ 	.short	0x0100
        /*0e8a*/ 	.byte	0x07
	.zero		1


	//   ....[13]....
        /*0e8c*/ 	.word	0x00000400
        /*0e90*/ 	.word	0x000000ff
        /*0e94*/ 	.word	0x000000e0
        /*0e98*/ 	.short	0x0100
        /*0e9a*/ 	.byte	0x07
	.zero		1


	//   ....[14]....
        /*0e9c*/ 	.word	0x00000410
        /*0ea0*/ 	.word	0x000000ff
        /*0ea4*/ 	.word	0x00000038
        /*0ea8*/ 	.short	0x0100
        /*0eaa*/ 	.byte	0x07
	.zero		1


	//   ....[15]....
        /*0eac*/ 	.word	0x00000420
        /*0eb0*/ 	.word	0x000000ff
        /*0eb4*/ 	.word	0x000000e8
        /*0eb8*/ 	.short	0x0100
        /*0eba*/ 	.byte	0x07
	.zero		1


	//   ....[16]....
        /*0ebc*/ 	.word	0x00000430
        /*0ec0*/ 	.word	0x000000ff
        /*0ec4*/ 	.word	0x00000040
        /*0ec8*/ 	.short	0x0100
        /*0eca*/ 	.byte	0x07
	.zero		1


	//   ....[17]....
        /*0ecc*/ 	.word	0x00000440
        /*0ed0*/ 	.word	0x000000ff
        /*0ed4*/ 	.word	0x000000f0
        /*0ed8*/ 	.short	0x0100
        /*0eda*/ 	.byte	0x07
	.zero		1


	//   ....[18]....
        /*0edc*/ 	.word	0x00000450
        /*0ee0*/ 	.word	0x000000ff
        /*0ee4*/ 	.word	0x00000048
        /*0ee8*/ 	.short	0x0100
        /*0eea*/ 	.byte	0x07
	.zero		1


	//   ....[19]....
        /*0eec*/ 	.word	0x00000460
        /*0ef0*/ 	.word	0x000000ff
        /*0ef4*/ 	.word	0x000000f8
        /*0ef8*/ 	.short	0x0100
        /*0efa*/ 	.byte	0x07
	.zero		1


	//   ....[20]....
        /*0efc*/ 	.word	0x00000470
        /*0f00*/ 	.word	0x000000ff
        /*0f04*/ 	.word	0x00000050
        /*0f08*/ 	.short	0x0100
        /*0f0a*/ 	.byte	0x07
	.zero		1


	//   ....[21]....
        /*0f0c*/ 	.word	0x00000480
        /*0f10*/ 	.word	0x000000ff
        /*0f14*/ 	.word	0x00000100
        /*0f18*/ 	.short	0x0100
        /*0f1a*/ 	.byte	0x07
	.zero		1


	//   ....[22]....
        /*0f1c*/ 	.word	0x00000490
        /*0f20*/ 	.word	0x000000ff
        /*0f24*/ 	.word	0x00000058
        /*0f28*/ 	.short	0x0100
        /*0f2a*/ 	.byte	0x07
	.zero		1


	//   ....[23]....
        /*0f2c*/ 	.word	0x000004a0
        /*0f30*/ 	.word	0x000000ff
        /*0f34*/ 	.word	0x00000108
        /*0f38*/ 	.short	0x0100
        /*0f3a*/ 	.byte	0x07
	.zero		1


	//   ....[24]....
        /*0f3c*/ 	.word	0x000004b0
        /*0f40*/ 	.word	0x000000ff
        /*0f44*/ 	.word	0x00000060
        /*0f48*/ 	.short	0x0100
        /*0f4a*/ 	.byte	0x07
	.zero		1


	//   ....[25]....
        /*0f4c*/ 	.word	0x000004c0
        /*0f50*/ 	.word	0x000000ff
        /*0f54*/ 	.word	0x00000110
        /*0f58*/ 	.short	0x0100
        /*0f5a*/ 	.byte	0x07
	.zero		1


	//   ....[26]....
        /*0f5c*/ 	.word	0x000004d0
        /*0f60*/ 	.word	0x000000ff
        /*0f64*/ 	.word	0x00000068
        /*0f68*/ 	.short	0x0100
        /*0f6a*/ 	.byte	0x07
	.zero		1


	//   ....[27]....
        /*0f6c*/ 	.word	0x000004e0
        /*0f70*/ 	.word	0x000000ff
        /*0f74*/ 	.word	0x00000118
        /*0f78*/ 	.short	0x0100
        /*0f7a*/ 	.byte	0x07
	.zero		1


	//   ....[28]....
        /*0f7c*/ 	.word	0x000004f0
        /*0f80*/ 	.word	0x000000ff
        /*0f84*/ 	.word	0x00000070
        /*0f88*/ 	.short	0x0100
        /*0f8a*/ 	.byte	0x07
	.zero		1


	//   ....[29]....
        /*0f8c*/ 	.word	0x00000500
        /*0f90*/ 	.word	0x000000ff
        /*0f94*/ 	.word	0x00000120
        /*0f98*/ 	.short	0x0100
        /*0f9a*/ 	.byte	0x07
	.zero		1


	//   ....[30]....
        /*0f9c*/ 	.word	0x00000510
        /*0fa0*/ 	.word	0x000000ff
        /*0fa4*/ 	.word	0x00000078
        /*0fa8*/ 	.short	0x0100
        /*0faa*/ 	.byte	0x07
	.zero		1


	//   ....[31]....
        /*0fac*/ 	.word	0x00000520
        /*0fb0*/ 	.word	0x000000ff
        /*0fb4*/ 	.word	0x00000128
        /*0fb8*/ 	.short	0x0100
        /*0fba*/ 	.byte	0x07
	.zero		1


	//   ....[32]....
        /*0fbc*/ 	.word	0x00000530
        /*0fc0*/ 	.word	0x000000ff
        /*0fc4*/ 	.word	0x00000080
        /*0fc8*/ 	.short	0x0100
        /*0fca*/ 	.byte	0x07
	.zero		1


	//   ....[33]....
        /*0fcc*/ 	.word	0x00000540
        /*0fd0*/ 	.word	0x000000ff
        /*0fd4*/ 	.word	0x00000130
        /*0fd8*/ 	.short	0x0100
        /*0fda*/ 	.byte	0x07
	.zero		1


	//   ....[34]....
        /*0fdc*/ 	.word	0x00000550
        /*0fe0*/ 	.word	0x000000ff
        /*0fe4*/ 	.word	0x00000088
        /*0fe8*/ 	.short	0x0100
        /*0fea*/ 	.byte	0x07
	.zero		1


	//   ....[35]....
        /*0fec*/ 	.word	0x00000560
        /*0ff0*/ 	.word	0x000000ff
        /*0ff4*/ 	.word	0x00000138
        /*0ff8*/ 	.short	0x0100
        /*0ffa*/ 	.byte	0x07
	.zero		1


	//   ....[36]....
        /*0ffc*/ 	.word	0x00000570
        /*1000*/ 	.word	0x000000ff
        /*1004*/ 	.word	0x00000090
        /*1008*/ 	.short	0x0100
        /*100a*/ 	.byte	0x07
	.zero		1


	//   ....[37]....
        /*100c*/ 	.word	0x00000580
        /*1010*/ 	.word	0x000000ff
        /*1014*/ 	.word	0x00000140
        /*1018*/ 	.short	0x0100
        /*101a*/ 	.byte	0x07
	.zero		1


	//   ....[38]....
        /*101c*/ 	.word	0x00000590
        /*1020*/ 	.word	0x000000ff
        /*1024*/ 	.word	0x00000098
        /*1028*/ 	.short	0x0100
        /*102a*/ 	.byte	0x07
	.zero		1


	//   ....[39]....
        /*102c*/ 	.word	0x000005a0
        /*1030*/ 	.word	0x000000ff
        /*1034*/ 	.word	0x00000148
        /*1038*/ 	.short	0x0100
        /*103a*/ 	.byte	0x07
	.zero		1


	//   ....[40]....
        /*103c*/ 	.word	0x000005b0
        /*1040*/ 	.word	0x000000ff
        /*1044*/ 	.word	0x000000a0
        /*1048*/ 	.short	0x0100
        /*104a*/ 	.byte	0x07
	.zero		1


	//   ....[41]....
        /*104c*/ 	.word	0x000005c0
        /*1050*/ 	.word	0x000000ff
        /*1054*/ 	.word	0x00000150
        /*1058*/ 	.short	0x0100
        /*105a*/ 	.byte	0x07
	.zero		1


	//   ....[42]....
        /*105c*/ 	.word	0x000005d0
        /*1060*/ 	.word	0x000000ff
        /*1064*/ 	.word	0x000000a8
        /*1068*/ 	.short	0x0100
        /*106a*/ 	.byte	0x07
	.zero		1


	//   ....[43]....
        /*106c*/ 	.word	0x000005e0
        /*1070*/ 	.word	0x000000ff
        /*1074*/ 	.word	0x00000158
        /*1078*/ 	.short	0x0100
        /*107a*/ 	.byte	0x07
	.zero		1


	//   ....[44]....
        /*107c*/ 	.word	0x00000a60
        /*1080*/ 	.word	0x000000ff
        /*1084*/ 	.word	0x00000190
        /*1088*/ 	.short	0x0100
        /*108a*/ 	.byte	0x07
	.zero		1


	//   ....[45]....
        /*108c*/ 	.word	0x00000ac0
        /*1090*/ 	.word	0x000000ff
        /*1094*/ 	.word	0x00000198
        /*1098*/ 	.short	0x0100
        /*109a*/ 	.byte	0x07
	.zero		1


	//   ....[46]....
        /*109c*/ 	.word	0x00000b00
        /*10a0*/ 	.word	0x000000ff
        /*10a4*/ 	.word	0x00000170
        /*10a8*/ 	.short	0x0100
        /*10aa*/ 	.byte	0x0a
	.zero		1


	//   ....[47]....
        /*10ac*/ 	.word	0x00000b10
        /*10b0*/ 	.word	0x000000ff
        /*10b4*/ 	.word	0x00000178
        /*10b8*/ 	.short	0x0100
        /*10ba*/ 	.byte	0x0a
	.zero		1


	//   ....[48]....
        /*10bc*/ 	.word	0x00000b20
        /*10c0*/ 	.word	0x000000ff
        /*10c4*/ 	.word	0x00000180
        /*10c8*/ 	.short	0x0100
        /*10ca*/ 	.byte	0x0a
	.zero		1


	//   ....[49]....
        /*10cc*/ 	.word	0x00000b30
        /*10d0*/ 	.word	0x000000ff
        /*10d4*/ 	.word	0x00000188
        /*10d8*/ 	.short	0x0100
        /*10da*/ 	.byte	0x0a
	.zero		1


	//   ....[50]....
        /*10dc*/ 	.word	0x000019e0
        /*10e0*/ 	.word	0x000000ff
        /*10e4*/ 	.word	0xfffffff8
        /*10e8*/ 	.short	0x010a
        /*10ea*/ 	.byte	0x11
	.zero		1


	//   ....[51]....
        /*10ec*/ 	.word	0x000023c0
        /*10f0*/ 	.word	0x000000ff
        /*10f4*/ 	.word	0x00000000
        /*10f8*/ 	.short	0x010a
        /*10fa*/ 	.byte	0x06
	.zero		1


	//   ....[52]....
        /*10fc*/ 	.word	0x00002400
        /*1100*/ 	.word	0x000000ff
        /*1104*/ 	.word	0x00000000
        /*1108*/ 	.short	0x010a
        /*110a*/ 	.byte	0x06
	.zero		1


	//   ....[53]....
        /*110c*/ 	.word	0x00003590
        /*1110*/ 	.word	0x000000ff
        /*1114*/ 	.word	0x00000000
        /*1118*/ 	.short	0x010a
        /*111a*/ 	.byte	0x09
	.zero		1


	//   ....[54]....
        /*111c*/ 	.word	0x000035d0
        /*1120*/ 	.word	0x000000ff
        /*1124*/ 	.word	0x00000000
        /*1128*/ 	.short	0x010a
        /*112a*/ 	.byte	0x09
	.zero		1


	//   ....[55]....
        /*112c*/ 	.word	0x00004610
        /*1130*/ 	.word	0x000000e5
        /*1134*/ 	.word	0x00000000
        /*1138*/ 	.short	0x0101
        /*113a*/ 	.byte	0x3f
	.zero		1


	//   ....[56]....
        /*113c*/ 	.word	0x000056c0
        /*1140*/ 	.word	0x000000e3
        /*1144*/ 	.word	0x00000000
        /*1148*/ 	.short	0x0101
        /*114a*/ 	.byte	0x1d
	.zero		1


	//   ....[57]....
        /*114c*/ 	.word	0x00005820
        /*1150*/ 	.word	0x00000018
        /*1154*/ 	.word	0x00000000
        /*1158*/ 	.short	0x0101
        /*115a*/ 	.byte	0x3f
	.zero		1


	//   ....[58]....
        /*115c*/ 	.word	0x000058d0
        /*1160*/ 	.word	0x000000ff
        /*1164*/ 	.word	0x00000008
        /*1168*/ 	.short	0x010a
        /*116a*/ 	.byte	0x11
	.zero		1


	//   ....[59]....
        /*116c*/ 	.word	0x0000eac0
        /*1170*/ 	.word	0x00000003
        /*1174*/ 	.word	0x00000000
        /*1178*/ 	.short	0x0101
        /*117a*/ 	.byte	0x1d
	.zero		1


	//   ....[60]....
        /*117c*/ 	.word	0x0000f500
        /*1180*/ 	.word	0x0000000c
        /*1184*/ 	.word	0x000000b0
        /*1188*/ 	.short	0x010a
        /*118a*/ 	.byte	0x3f
	.zero		1


	//   ....[61]....
        /*118c*/ 	.word	0x0000f8d0
        /*1190*/ 	.word	0x00000004
        /*1194*/ 	.word	0x00000198
        /*1198*/ 	.short	0x0101
        /*119a*/ 	.byte	0x3f
	.zero		1


	//   ....[62]....
        /*119c*/ 	.word	0x000100e0
        /*11a0*/ 	.word	0x00000007
        /*11a4*/ 	.word	0x00000000
        /*11a8*/ 	.short	0x010a
        /*11aa*/ 	.byte	0x3f
	.zero		1


	//   ....[63]....
        /*11ac*/ 	.word	0x00010160
        /*11b0*/ 	.word	0x00000009
        /*11b4*/ 	.word	0x00000000
        /*11b8*/ 	.short	0x010a
        /*11ba*/ 	.byte	0x3f
	.zero		1


	//   ....[64]....
        /*11bc*/ 	.word	0x000101f0
        /*11c0*/ 	.word	0x00000006
        /*11c4*/ 	.word	0x00000000
        /*11c8*/ 	.short	0x010a
        /*11ca*/ 	.byte	0x3f
	.zero		1


	//   ....[65]....
        /*11cc*/ 	.word	0x00010280
        /*11d0*/ 	.word	0x00000009
        /*11d4*/ 	.word	0x00000000
        /*11d8*/ 	.short	0x010a
        /*11da*/ 	.byte	0x3f
	.zero		1


	//   ....[66]....
        /*11dc*/ 	.word	0x00010310
        /*11e0*/ 	.word	0x00000006
        /*11e4*/ 	.word	0x00000000
        /*11e8*/ 	.short	0x010a
        /*11ea*/ 	.byte	0x3f
	.zero		1


	//   ....[67]....
        /*11ec*/ 	.word	0x000103a0
        /*11f0*/ 	.word	0x00000009
        /*11f4*/ 	.word	0x00000000
        /*11f8*/ 	.short	0x010a
        /*11fa*/ 	.byte	0x3f
	.zero		1


	//   ....[68]....
        /*11fc*/ 	.word	0x00010430
        /*1200*/ 	.word	0x00000006
        /*1204*/ 	.word	0x00000000
        /*1208*/ 	.short	0x010a
        /*120a*/ 	.byte	0x3f
	.zero		1


	//   ....[69]....
        /*120c*/ 	.word	0x000104c0
        /*1210*/ 	.word	0x00000009
        /*1214*/ 	.word	0x00000000
        /*1218*/ 	.short	0x010a
        /*121a*/ 	.byte	0x3f
	.zero		1


	//   ....[70]....
        /*121c*/ 	.word	0x00010550
        /*1220*/ 	.word	0x00000006
        /*1224*/ 	.word	0x00000000
        /*1228*/ 	.short	0x010a
        /*122a*/ 	.byte	0x3f
	.zero		1


	//   ....[71]....
        /*122c*/ 	.word	0x000105e0
        /*1230*/ 	.word	0x00000009
        /*1234*/ 	.word	0x00000000
        /*1238*/ 	.short	0x010a
        /*123a*/ 	.byte	0x3f
	.zero		1


	//   ....[72]....
        /*123c*/ 	.word	0x00010670
        /*1240*/ 	.word	0x00000006
        /*1244*/ 	.word	0x00000000
        /*1248*/ 	.short	0x010a
        /*124a*/ 	.byte	0x3f
	.zero		1


	//   ....[73]....
        /*124c*/ 	.word	0x00010700
        /*1250*/ 	.word	0x00000009
        /*1254*/ 	.word	0x00000000
        /*1258*/ 	.short	0x010a
        /*125a*/ 	.byte	0x3f
	.zero		1


	//   ....[74]....
        /*125c*/ 	.word	0x00010790
        /*1260*/ 	.word	0x00000006
        /*1264*/ 	.word	0x00000000
        /*1268*/ 	.short	0x010a
        /*126a*/ 	.byte	0x3f
	.zero		1


	//   ....[75]....
        /*126c*/ 	.word	0x00010820
        /*1270*/ 	.word	0x00000009
        /*1274*/ 	.word	0x00000000
        /*1278*/ 	.short	0x010a
        /*127a*/ 	.byte	0x3f
	.zero		1


	//   ....[76]....
        /*127c*/ 	.word	0x000108b0
        /*1280*/ 	.word	0x00000006
        /*1284*/ 	.word	0x00000000
        /*1288*/ 	.short	0x010a
        /*128a*/ 	.byte	0x3f
	.zero		1


	//   ....[77]....
        /*128c*/ 	.word	0x00010940
        /*1290*/ 	.word	0x00000009
        /*1294*/ 	.word	0x00000000
        /*1298*/ 	.short	0x010a
        /*129a*/ 	.byte	0x3f
	.zero		1


	//   ....[78]....
        /*129c*/ 	.word	0x000109d0
        /*12a0*/ 	.word	0x00000006
        /*12a4*/ 	.word	0x00000000
        /*12a8*/ 	.short	0x010a
        /*12aa*/ 	.byte	0x3f
	.zero		1


	//   ....[79]....
        /*12ac*/ 	.word	0x00010a60
        /*12b0*/ 	.word	0x00000009
        /*12b4*/ 	.word	0x00000000
        /*12b8*/ 	.short	0x010a
        /*12ba*/ 	.byte	0x3f
	.zero		1


	//   ....[80]....
        /*12bc*/ 	.word	0x00010af0
        /*12c0*/ 	.word	0x00000006
        /*12c4*/ 	.word	0x00000000
        /*12c8*/ 	.short	0x010a
        /*12ca*/ 	.byte	0x3f
	.zero		1


	//   ....[81]....
        /*12cc*/ 	.word	0x00010b80
        /*12d0*/ 	.word	0x00000009
        /*12d4*/ 	.word	0x00000000
        /*12d8*/ 	.short	0x010a
        /*12da*/ 	.byte	0x3f
	.zero		1


	//   ....[82]....
        /*12dc*/ 	.word	0x00010c10
        /*12e0*/ 	.word	0x00000006
        /*12e4*/ 	.word	0x00000000
        /*12e8*/ 	.short	0x010a
        /*12ea*/ 	.byte	0x3f
	.zero		1


	//   ....[83]....
        /*12ec*/ 	.word	0x00010ca0
        /*12f0*/ 	.word	0x00000003
        /*12f4*/ 	.word	0x00000000
        /*12f8*/ 	.short	0x010a
        /*12fa*/ 	.byte	0x3f
	.zero		1


	//   ....[84]....
        /*12fc*/ 	.word	0x00010d10
        /*1300*/ 	.word	0x00000003
        /*1304*/ 	.word	0xfffffff8
        /*1308*/ 	.short	0x010a
        /*130a*/ 	.byte	0x3f
	.zero		1


	//   ....[85]....
        /*130c*/ 	.word	0x00010d70
        /*1310*/ 	.word	0x00000003
        /*1314*/ 	.word	0x00000000
        /*1318*/ 	.short	0x010a
        /*131a*/ 	.byte	0x3f
	.zero		1


	//   ....[86]....
        /*131c*/ 	.word	0x00010de0
        /*1320*/ 	.word	0x00000000
        /*1324*/ 	.word	0x00000000
        /*1328*/ 	.short	0x010a
        /*132a*/ 	.byte	0x3f
	.zero		1


	//   ....[87]....
        /*132c*/ 	.word	0x00010e50
        /*1330*/ 	.word	0x00000019
        /*1334*/ 	.word	0x00000008
        /*1338*/ 	.short	0x010a
        /*133a*/ 	.byte	0x3f
	.zero		1


	//   ....[88]....
        /*133c*/ 	.word	0x00010f20
        /*1340*/ 	.word	0x0000000c
        /*1344*/ 	.word	0x000000b0
        /*1348*/ 	.short	0x010a
        /*134a*/ 	.byte	0x3f
	.zero		1


	//   ....[89]....
        /*134c*/ 	.word	0x00011000
        /*1350*/ 	.word	0x00000007
        /*1354*/ 	.word	0x00000000
        /*1358*/ 	.short	0x010a
        /*135a*/ 	.byte	0x3f
	.zero		1


	//   ....[90]....
        /*135c*/ 	.word	0x00011050
        /*1360*/ 	.word	0x00000009
        /*1364*/ 	.word	0x00000000
        /*1368*/ 	.short	0x010a
        /*136a*/ 	.byte	0x3f
	.zero		1


	//   ....[91]....
        /*136c*/ 	.word	0x000110a0
        /*1370*/ 	.word	0x00000006
        /*1374*/ 	.word	0x00000000
        /*1378*/ 	.short	0x010a
        /*137a*/ 	.byte	0x3f
	.zero		1


	//   ....[92]....
        /*137c*/ 	.word	0x000110f0
        /*1380*/ 	.word	0x00000009
        /*1384*/ 	.word	0x00000000
        /*1388*/ 	.short	0x010a
        /*138a*/ 	.byte	0x3f
	.zero		1


	//   ....[93]....
        /*138c*/ 	.word	0x00011140
        /*1390*/ 	.word	0x00000006
        /*1394*/ 	.word	0x00000000
        /*1398*/ 	.short	0x010a
        /*139a*/ 	.byte	0x3f
	.zero		1


	//   ....[94]....
        /*139c*/ 	.word	0x00011190
        /*13a0*/ 	.word	0x00000009
        /*13a4*/ 	.word	0x00000000
        /*13a8*/ 	.short	0x010a
        /*13aa*/ 	.byte	0x3f
	.zero		1


	//   ....[95]....
        /*13ac*/ 	.word	0x000111e0
        /*13b0*/ 	.word	0x00000006
        /*13b4*/ 	.word	0x00000000
        /*13b8*/ 	.short	0x010a
        /*13ba*/ 	.byte	0x3f
	.zero		1


	//   ....[96]....
        /*13bc*/ 	.word	0x00011230
        /*13c0*/ 	.word	0x00000009
        /*13c4*/ 	.word	0x00000000
        /*13c8*/ 	.short	0x010a
        /*13ca*/ 	.byte	0x3f
	.zero		1


	//   ....[97]....
        /*13cc*/ 	.word	0x00011280
        /*13d0*/ 	.word	0x00000006
        /*13d4*/ 	.word	0x00000000
        /*13d8*/ 	.short	0x010a
        /*13da*/ 	.byte	0x3f
	.zero		1


	//   ....[98]....
        /*13dc*/ 	.word	0x000112d0
        /*13e0*/ 	.word	0x00000009
        /*13e4*/ 	.word	0x00000000
        /*13e8*/ 	.short	0x010a
        /*13ea*/ 	.byte	0x3f
	.zero		1


	//   ....[99]....
        /*13ec*/ 	.word	0x00011320
        /*13f0*/ 	.word	0x00000006
        /*13f4*/ 	.word	0x00000000
        /*13f8*/ 	.short	0x010a
        /*13fa*/ 	.byte	0x3f
	.zero		1


	//   ....[100]....
        /*13fc*/ 	.word	0x00011370
        /*1400*/ 	.word	0x00000009
        /*1404*/ 	.word	0x00000000
        /*1408*/ 	.short	0x010a
        /*140a*/ 	.byte	0x3f
	.zero		1


	//   ....[101]....
        /*140c*/ 	.word	0x000113c0
        /*1410*/ 	.word	0x00000006
        /*1414*/ 	.word	0x00000000
        /*1418*/ 	.short	0x010a
        /*141a*/ 	.byte	0x3f
	.zero		1


	//   ....[102]....
        /*141c*/ 	.word	0x00011410
        /*1420*/ 	.word	0x00000009
        /*1424*/ 	.word	0x00000000
        /*1428*/ 	.short	0x010a
        /*142a*/ 	.byte	0x3f
	.zero		1


	//   ....[103]....
        /*142c*/ 	.word	0x00011460
        /*1430*/ 	.word	0x00000006
        /*1434*/ 	.word	0x00000000
        /*1438*/ 	.short	0x010a
        /*143a*/ 	.byte	0x3f
	.zero		1


	//   ....[104]....
        /*143c*/ 	.word	0x000114b0
        /*1440*/ 	.word	0x00000009
        /*1444*/ 	.word	0x00000000
        /*1448*/ 	.short	0x010a
        /*144a*/ 	.byte	0x3f
	.zero		1


	//   ....[105]....
        /*144c*/ 	.word	0x00011500
        /*1450*/ 	.word	0x00000006
        /*1454*/ 	.word	0x00000000
        /*1458*/ 	.short	0x010a
        /*145a*/ 	.byte	0x3f
	.zero		1


	//   ....[106]....
        /*145c*/ 	.word	0x00011550
        /*1460*/ 	.word	0x00000009
        /*1464*/ 	.word	0x00000000
        /*1468*/ 	.short	0x010a
        /*146a*/ 	.byte	0x3f
	.zero		1


	//   ....[107]....
        /*146c*/ 	.word	0x000115a0
        /*1470*/ 	.word	0x00000006
        /*1474*/ 	.word	0x00000000
        /*1478*/ 	.short	0x010a
        /*147a*/ 	.byte	0x3f
	.zero		1


	//   ....[108]....
        /*147c*/ 	.word	0x000115f0
        /*1480*/ 	.word	0x00000009
        /*1484*/ 	.word	0x00000000
        /*1488*/ 	.short	0x010a
        /*148a*/ 	.byte	0x3f
	.zero		1


	//   ....[109]....
        /*148c*/ 	.word	0x00011640
        /*1490*/ 	.word	0x00000006
        /*1494*/ 	.word	0x00000000
        /*1498*/ 	.short	0x010a
        /*149a*/ 	.byte	0x3f
	.zero		1


	//----- nvinfo : EIATTR_NUM_MBARRIERS
	.align		4
.L_30:
        /*149c*/ 	.byte	0x03, 0x38
        /*149e*/ 	.short	0x0032


	//----- nvinfo : EIATTR_EXIT_INSTR_OFFSETS
	.align		4
        /*14a0*/ 	.byte	0x04, 0x1c
        /*14a2*/ 	.short	(.L_32 - .L_31)


	//   ....[0]....
.L_31:
        /*14a4*/ 	.word	0x00001720


	//   ....[1]....
        /*14a8*/ 	.word	0x00001780


	//   ....[2]....
        /*14ac*/ 	.word	0x0000f1d0


	//   ....[3]....
        /*14b0*/ 	.word	0x0000f200


	//   ....[4]....
        /*14b4*/ 	.word	0x00010cf0


	//----- nvinfo : EIATTR_MAX_THREADS
	.align		4
.L_32:
        /*14b8*/ 	.byte	0x04, 0x05
        /*14ba*/ 	.short	(.L_34 - .L_33)
.L_33:
        /*14bc*/ 	.word	0x00000180
        /*14c0*/ 	.word	0x00000001
        /*14c4*/ 	.word	0x00000001


	//----- nvinfo : EIATTR_CRS_STACK_SIZE
	.align		4
.L_34:
        /*14c8*/ 	.byte	0x04, 0x1e
        /*14ca*/ 	.short	(.L_36 - .L_35)
.L_35:
        /*14cc*/ 	.word	0x00000000


	//----- nvinfo : EIATTR_CBANK_PARAM_SIZE
	.align		4
.L_36:
        /*14d0*/ 	.byte	0x03, 0x19
        /*14d2*/ 	.short	0x0470


	//----- nvinfo : EIATTR_PARAM_CBANK
	.align		4
        /*14d4*/ 	.byte	0x04, 0x0a
        /*14d6*/ 	.short	(.L_38 - .L_37)
	.align		4
.L_37:
        /*14d8*/ 	.word	index@(.nv.constant0._ZN7cutlass13device_kernelINS_4gemm6kernel13GemmUniversalIN4cute5tupleIJiiiiEEENS1_10collective13CollectiveMmaINS1_37MainloopSm90TmaGmmaWarpSpecializedFP8ILi22ENS5_IJNS4_1CILi1EEENSA_ILi8EEESB_EEENS1_32KernelTmaWarpSpecializedPingpongEEENS5_IJNSA_ILi64EEENSA_ILi256EEENSA_ILi32EEEEEENS_12float_e5m2_tENS5_IJlSB_lEEESK_SL_NS4_8TiledMMAINS4_8MMA_AtomIJNS4_4SM904GMMA31MMA_64x256x32_F32E5M2E5M2_SS_TNILNSP_7ScaleInE1ELSR_1EEEEEENS4_6LayoutINS5_IJSB_SB_SB_EEENS5_IJNSA_ILi0EEESW_SW_EEEEENS5_IJNS4_10UnderscoreESZ_SZ_EEEEENS4_23SM90_TMA_LOAD_MULTICASTENS4_14ComposedLayoutINS4_7SwizzleILi1ELi4ELi3EEENS4_18smem_ptr_flag_bitsILi8EEENSU_INS5_IJSC_SI_EEENS5_IJSI_SB_EEEEEEEvNS4_8identityENS4_13SM90_TMA_LOADES1B_vS1C_EENS_8epilogue10collective6detail29Sm90TmaWarpSpecializedAdapterINS1G_15DefaultEpilogueISK_SL_SL_NS1F_6thread17LinearCombinationISK_Li1EffLNS1K_9ScaleType4KindE0ELNS_15FloatRoundStyleE2ESK_EENS1_15EpilogueDefaultEEEEEvvEEEEvNT_6ParamsE)
        /*14dc*/ 	.short	0x0210
        /*14de*/ 	.short	0x0470


	//----- nvinfo : EIATTR_SW_WAR
	.align		4
.L_38:
        /*14e0*/ 	.byte	0x04, 0x36
        /*14e2*/ 	.short	(.L_40 - .L_39)
.L_39:
        /*14e4*/ 	.word	0x00000008
.L_40:


//--------------------- .nv.callgraph             --------------------------
	.section	.nv.callgraph,"",@"SHT_CUDA_CALLGRAPH"
	.align	4
	.sectionentsize	8
	.align		4
        /*0000*/ 	.word	0x00000000
	.align		4
        /*0004*/ 	.word	0xffffffff
	.align		4
        /*0008*/ 	.word	0x00000000
	.align		4
        /*000c*/ 	.word	0xfffffffe
	.align		4
        /*0010*/ 	.word	0x00000000
	.align		4
        /*0014*/ 	.word	0xfffffffd
	.align		4
        /*0018*/ 	.word	0x00000000
	.align		4
        /*001c*/ 	.word	0xfffffffc


//--------------------- .nv.constant4             --------------------------
	.section	.nv.constant4,"a",@progbits
	.align	8
	.align		8
.nv.constant4:
        /*0000*/ 	.dword	_ZN40_INTERNAL_c7603496_4_k_cu_92b9882b_228514cuda3std3__45__cpo5beginE
	.align		8
        /*0008*/ 	.dword	_ZN40_INTERNAL_c7603496_4_k_cu_92b9882b_228514cuda3std3__45__cpo3endE
	.align		8
        /*0010*/ 	.dword	_ZN40_INTERNAL_c7603496_4_k_cu_92b9882b_228514cuda3std3__45__cpo6cbeginE
	.align		8
        /*0018*/ 	.dword	_ZN40_INTERNAL_c7603496_4_k_cu_92b9882b_228514cuda3std3__45__cpo4cendE
	.align		8
        /*0020*/ 	.dword	_ZN40_INTERNAL_c7603496_4_k_cu_92b9882b_228514cuda3std3__442_GLOBAL__N__c7603496_4_k_cu_92b9882b_228516ignoreE
	.align		8
        /*0028*/ 	.dword	_ZN40_INTERNAL_c7603496_4_k_cu_92b9882b_228514cuda3std3__419piecewise_constructE
	.align		8
        /*0030*/ 	.dword	_ZN40_INTERNAL_c7603496_4_k_cu_92b9882b_228514cuda3std3__48in_placeE
	.align		8
        /*0038*/ 	.dword	_ZN40_INTERNAL_c7603496_4_k_cu_92b9882b_228514cuda3std6ranges3__45__cpo4swapE
	.align		8
        /*0040*/ 	.dword	_ZN40_INTERNAL_c7603496_4_k_cu_92b9882b_228514cuda3std6ranges3__45__cpo9iter_moveE
	.align		8
        /*0048*/ 	.dword	_ZN40_INTERNAL_c7603496_4_k_cu_92b9882b_228514cute7productE
	.align		8
        /*0050*/ 	.dword	_ZN40_INTERNAL_c7603496_4_k_cu_92b9882b_228514cute1_E


//--------------------- .text._ZN7cutlass13device_kernelINS_4gemm6kernel13GemmUniversalIN4cute5tupleIJiiiiEEENS1_10collective13CollectiveMmaINS1_37MainloopSm90TmaGmmaWarpSpecializedFP8ILi22ENS5_IJNS4_1CILi1EEENSA_ILi8EEESB_EEENS1_32KernelTmaWarpSpecializedPingpongEEENS5_IJNSA_ILi64EEENSA_ILi256EEENSA_ILi32EEEEEENS_12float_e5m2_tENS5_IJlSB_lEEESK_SL_NS4_8TiledMMAINS4_8MMA_AtomIJNS4_4SM904GMMA31MMA_64x256x32_F32E5M2E5M2_SS_TNILNSP_7ScaleInE1ELSR_1EEEEEENS4_6LayoutINS5_IJSB_SB_SB_EEENS5_IJNSA_ILi0EEESW_SW_EEEEENS5_IJNS4_10UnderscoreESZ_SZ_EEEEENS4_23SM90_TMA_LOAD_MULTICASTENS4_14ComposedLayoutINS4_7SwizzleILi1ELi4ELi3EEENS4_18smem_ptr_flag_bitsILi8EEENSU_INS5_IJSC_SI_EEENS5_IJSI_SB_EEEEEEEvNS4_8identityENS4_13SM90_TMA_LOADES1B_vS1C_EENS_8epilogue10collective6detail29Sm90TmaWarpSpecializedAdapterINS1G_15DefaultEpilogueISK_SL_SL_NS1F_6thread17LinearCombinationISK_Li1EffLNS1K_9ScaleType4KindE0ELNS_15FloatRoundStyleE2ESK_EENS1_15EpilogueDefaultEEEEEvvEEEEvNT_6ParamsE --------------------------
	.section	.text._ZN7cutlass13device_kernelINS_4gemm6kernel13GemmUniversalIN4cute5tupleIJiiiiEEENS1_10collective13CollectiveMmaINS1_37MainloopSm90TmaGmmaWarpSpecializedFP8ILi22ENS5_IJNS4_1CILi1EEENSA_ILi8EEESB_EEENS1_32KernelTmaWarpSpecializedPingpongEEENS5_IJNSA_ILi64EEENSA_ILi256EEENSA_ILi32EEEEEENS_12float_e5m2_tENS5_IJlSB_lEEESK_SL_NS4_8TiledMMAINS4_8MMA_AtomIJNS4_4SM904GMMA31MMA_64x256x32_F32E5M2E5M2_SS_TNILNSP_7ScaleInE1ELSR_1EEEEEENS4_6LayoutINS5_IJSB_SB_SB_EEENS5_IJNSA_ILi0EEESW_SW_EEEEENS5_IJNS4_10UnderscoreESZ_SZ_EEEEENS4_23SM90_TMA_LOAD_MULTICASTENS4_14ComposedLayoutINS4_7SwizzleILi1ELi4ELi3EEENS4_18smem_ptr_flag_bitsILi8EEENSU_INS5_IJSC_SI_EEENS5_IJSI_SB_EEEEEEEvNS4_8identityENS4_13SM90_TMA_LOADES1B_vS1C_EENS_8epilogue10collective6detail29Sm90TmaWarpSpecializedAdapterINS1G_15DefaultEpilogueISK_SL_SL_NS1F_6thread17LinearCombinationISK_Li1EffLNS1K_9ScaleType4KindE0ELNS_15FloatRoundStyleE2ESK_EENS1_15EpilogueDefaultEEEEEvvEEEEvNT_6ParamsE,"ax",@progbits
	.align	128
.text._ZN7cutlass13device_kernelINS_4gemm6kernel13GemmUniversalIN4cute5tupleIJiiiiEEENS1_10collective13CollectiveMmaINS1_37MainloopSm90TmaGmmaWarpSpecializedFP8ILi22ENS5_IJNS4_1CILi1EEENSA_ILi8EEESB_EEENS1_32KernelTmaWarpSpecializedPingpongEEENS5_IJNSA_ILi64EEENSA_ILi256EEENSA_ILi32EEEEEENS_12float_e5m2_tENS5_IJlSB_lEEESK_SL_NS4_8TiledMMAINS4_8MMA_AtomIJNS4_4SM904GMMA31MMA_64x256x32_F32E5M2E5M2_SS_TNILNSP_7ScaleInE1ELSR_1EEEEEENS4_6LayoutINS5_IJSB_SB_SB_EEENS5_IJNSA_ILi0EEESW_SW_EEEEENS5_IJNS4_10UnderscoreESZ_SZ_EEEEENS4_23SM90_TMA_LOAD_MULTICASTENS4_14ComposedLayoutINS4_7SwizzleILi1ELi4ELi3EEENS4_18smem_ptr_flag_bitsILi8EEENSU_INS5_IJSC_SI_EEENS5_IJSI_SB_EEEEEEEvNS4_8identityENS4_13SM90_TMA_LOADES1B_vS1C_EENS_8epilogue10collective6detail29Sm90TmaWarpSpecializedAdapterINS1G_15DefaultEpilogueISK_SL_SL_NS1F_6thread17LinearCombinationISK_Li1EffLNS1K_9ScaleType4KindE0ELNS_15FloatRoundStyleE2ESK_EENS1_15EpilogueDefaultEEEEEvvEEEEvNT_6ParamsE:
        .type           _ZN7cutlass13device_kernelINS_4gemm6kernel13GemmUniversalIN4cute5tupleIJiiiiEEENS1_10collective13CollectiveMmaINS1_37MainloopSm90TmaGmmaWarpSpecializedFP8ILi22ENS5_IJNS4_1CILi1EEENSA_ILi8EEESB_EEENS1_32KernelTmaWarpSpecializedPingpongEEENS5_IJNSA_ILi64EEENSA_ILi256EEENSA_ILi32EEEEEENS_12float_e5m2_tENS5_IJlSB_lEEESK_SL_NS4_8TiledMMAINS4_8MMA_AtomIJNS4_4SM904GMMA31MMA_64x256x32_F32E5M2E5M2_SS_TNILNSP_7ScaleInE1ELSR_1EEEEEENS4_6LayoutINS5_IJSB_SB_SB_EEENS5_IJNSA_ILi0EEESW_SW_EEEEENS5_IJNS4_10UnderscoreESZ_SZ_EEEEENS4_23SM90_TMA_LOAD_MULTICASTENS4_14ComposedLayoutINS4_7SwizzleILi1ELi4ELi3EEENS4_18smem_ptr_flag_bitsILi8EEENSU_INS5_IJSC_SI_EEENS5_IJSI_SB_EEEEEEEvNS4_8identityENS4_13SM90_TMA_LOADES1B_vS1C_EENS_8epilogue10collective6detail29Sm90TmaWarpSpecializedAdapterINS1G_15DefaultEpilogueISK_SL_SL_NS1F_6thread17LinearCombinationISK_Li1EffLNS1K_9ScaleType4KindE0ELNS_15FloatRoundStyleE2ESK_EENS1_15EpilogueDefaultEEEEEvvEEEEvNT_6ParamsE,@function
        .size           _ZN7cutlass13device_kernelINS_4gemm6kernel13GemmUniversalIN4cute5tupleIJiiiiEEENS1_10collective13CollectiveMmaINS1_37MainloopSm90TmaGmmaWarpSpecializedFP8ILi22ENS5_IJNS4_1CILi1EEENSA_ILi8EEESB_EEENS1_32KernelTmaWarpSpecializedPingpongEEENS5_IJNSA_ILi64EEENSA_ILi256EEENSA_ILi32EEEEEENS_12float_e5m2_tENS5_IJlSB_lEEESK_SL_NS4_8TiledMMAINS4_8MMA_AtomIJNS4_4SM904GMMA31MMA_64x256x32_F32E5M2E5M2_SS_TNILNSP_7ScaleInE1ELSR_1EEEEEENS4_6LayoutINS5_IJSB_SB_SB_EEENS5_IJNSA_ILi0EEESW_SW_EEEEENS5_IJNS4_10UnderscoreESZ_SZ_EEEEENS4_23SM90_TMA_LOAD_MULTICASTENS4_14ComposedLayoutINS4_7SwizzleILi1ELi4ELi3EEENS4_18smem_ptr_flag_bitsILi8EEENSU_INS5_IJSC_SI_EEENS5_IJSI_SB_EEEEEEEvNS4_8identityENS4_13SM90_TMA_LOADES1B_vS1C_EENS_8epilogue10collective6detail29Sm90TmaWarpSpecializedAdapterINS1G_15DefaultEpilogueISK_SL_SL_NS1F_6thread17LinearCombinationISK_Li1EffLNS1K_9ScaleType4KindE0ELNS_15FloatRoundStyleE2ESK_EENS1_15EpilogueDefaultEEEEEvvEEEEvNT_6ParamsE,(.L_x_373 - _ZN7cutlass13device_kernelINS_4gemm6kernel13GemmUniversalIN4cute5tupleIJiiiiEEENS1_10collective13CollectiveMmaINS1_37MainloopSm90TmaGmmaWarpSpecializedFP8ILi22ENS5_IJNS4_1CILi1EEENSA_ILi8EEESB_EEENS1_32KernelTmaWarpSpecializedPingpongEEENS5_IJNSA_ILi64EEENSA_ILi256EEENSA_ILi32EEEEEENS_12float_e5m2_tENS5_IJlSB_lEEESK_SL_NS4_8TiledMMAINS4_8MMA_AtomIJNS4_4SM904GMMA31MMA_64x256x32_F32E5M2E5M2_SS_TNILNSP_7ScaleInE1ELSR_1EEEEEENS4_6LayoutINS5_IJSB_SB_SB_EEENS5_IJNSA_ILi0EEESW_SW_EEEEENS5_IJNS4_10UnderscoreESZ_SZ_EEEEENS4_23SM90_TMA_LOAD_MULTICASTENS4_14ComposedLayoutINS4_7SwizzleILi1ELi4ELi3EEENS4_18smem_ptr_flag_bitsILi8EEENSU_INS5_IJSC_SI_EEENS5_IJSI_SB_EEEEEEEvNS4_8identityENS4_13SM90_TMA_LOADES1B_vS1C_EENS_8epilogue10collective6detail29Sm90TmaWarpSpecializedAdapterINS1G_15DefaultEpilogueISK_SL_SL_NS1F_6thread17LinearCombinationISK_Li1EffLNS1K_9ScaleType4KindE0ELNS_15FloatRoundStyleE2ESK_EENS1_15EpilogueDefaultEEEEEvvEEEEvNT_6ParamsE)
        .other          _ZN7cutlass13device_kernelINS_4gemm6kernel13GemmUniversalIN4cute5tupleIJiiiiEEENS1_10collective13CollectiveMmaINS1_37MainloopSm90TmaGmmaWarpSpecializedFP8ILi22ENS5_IJNS4_1CILi1EEENSA_ILi8EEESB_EEENS1_32KernelTmaWarpSpecializedPingpongEEENS5_IJNSA_ILi64EEENSA_ILi256EEENSA_ILi32EEEEEENS_12float_e5m2_tENS5_IJlSB_lEEESK_SL_NS4_8TiledMMAINS4_8MMA_AtomIJNS4_4SM904GMMA31MMA_64x256x32_F32E5M2E5M2_SS_TNILNSP_7ScaleInE1ELSR_1EEEEEENS4_6LayoutINS5_IJSB_SB_SB_EEENS5_IJNSA_ILi0EEESW_SW_EEEEENS5_IJNS4_10UnderscoreESZ_SZ_EEEEENS4_23SM90_TMA_LOAD_MULTICASTENS4_14ComposedLayoutINS4_7SwizzleILi1ELi4ELi3EEENS4_18smem_ptr_flag_bitsILi8EEENSU_INS5_IJSC_SI_EEENS5_IJSI_SB_EEEEEEEvNS4_8identityENS4_13SM90_TMA_LOADES1B_vS1C_EENS_8epilogue10collective6detail29Sm90TmaWarpSpecializedAdapterINS1G_15DefaultEpilogueISK_SL_SL_NS1F_6thread17LinearCombinationISK_Li1EffLNS1K_9ScaleType4KindE0ELNS_15FloatRoundStyleE2ESK_EENS1_15EpilogueDefaultEEEEEvvEEEEvNT_6ParamsE,@"STO_CUDA_ENTRY STV_DEFAULT"
_ZN7cutlass13device_kernelINS_4gemm6kernel13GemmUniversalIN4cute5tupleIJiiiiEEENS1_10collective13CollectiveMmaINS1_37MainloopSm90TmaGmmaWarpSpecializedFP8ILi22ENS5_IJNS4_1CILi1EEENSA_ILi8EEESB_EEENS1_32KernelTmaWarpSpecializedPingpongEEENS5_IJNSA_ILi64EEENSA_ILi256EEENSA_ILi32EEEEEENS_12float_e5m2_tENS5_IJlSB_lEEESK_SL_NS4_8TiledMMAINS4_8MMA_AtomIJNS4_4SM904GMMA31MMA_64x256x32_F32E5M2E5M2_SS_TNILNSP_7ScaleInE1ELSR_1EEEEEENS4_6LayoutINS5_IJSB_SB_SB_EEENS5_IJNSA_ILi0EEESW_SW_EEEEENS5_IJNS4_10UnderscoreESZ_SZ_EEEEENS4_23SM90_TMA_LOAD_MULTICASTENS4_14ComposedLayoutINS4_7SwizzleILi1ELi4ELi3EEENS4_18smem_ptr_flag_bitsILi8EEENSU_INS5_IJSC_SI_EEENS5_IJSI_SB_EEEEEEEvNS4_8identityENS4_13SM90_TMA_LOADES1B_vS1C_EENS_8epilogue10collective6detail29Sm90TmaWarpSpecializedAdapterINS1G_15DefaultEpilogueISK_SL_SL_NS1F_6thread17LinearCombinationISK_Li1EffLNS1K_9ScaleType4KindE0ELNS_15FloatRoundStyleE2ESK_EENS1_15EpilogueDefaultEEEEEvvEEEEvNT_6ParamsE:
[----:B------:R-:W0:Y:S02]  /*0000*/  LDC R1, c[0x0][0x28] ;  /* 0x00000a00ff017b82 */ /* 0x000e240000000800 */
[----:B0-----:R-:W-:Y:S01]  /*0010*/  VIADD R1, R1, 0xfffffee8 ;  /* 0xfffffee801017836 */ /* 0x001fe20000000000 */
[----:B------:R-:W0:Y:S01]  /*0020*/  S2R R2, SR_TID.X ;  /* 0x0000000000027919 */ /* 0x000e220000002100 */
[----:B------:R-:W-:Y:S01]  /*0030*/  ELECT P0, URZ, PT ;  /* 0x00000000003f782f */ /* 0x000fe20003800000 */
[----:B------:R-:W-:Y:S01]  /*0040*/  BSSY B0, `(.L_x_0) ;  /* 0x0000014000007945 */ /* 0x000fe20003800000 */
[--C-:B0-----:R-:W-:Y:S02]  /*0050*/  SHF.R.U32.HI R0, RZ, 0x5, R2.reuse ;  /* 0x00000005ff007819 */ /* 0x101fe40000011602 */
[----:B------:R-:W-:-:S03]  /*0060*/  SHF.R.U32.HI R5, RZ, 0x7, R2 ;  /* 0x00000007ff057819 */ /* 0x000fc60000011602 */
[----:B------:R-:W0:Y:S02]  /*0070*/  SHFL.IDX PT, R3, R0, RZ, 0x1f ;  /* 0x00001fff00037589 */ /* 0x000e2400000e0000 */
[----:B0-----:R-:W-:Y:S02]  /*0080*/  R2UR UR6, R3 ;  /* 0x00000000030672ca */ /* 0x001fe400000e0000 */
[----:B------:R0:W1:Y:S11]  /*0090*/  SHFL.IDX PT, R3, R5, RZ, 0x1f ;  /* 0x00001fff05037589 */ /* 0x00007600000e0000 */
[----:B------:R-:W-:-:S02]  /*00a0*/  USHF.R.S32.HI UR4, URZ, 0x1f, UR6 ;  /* 0x0000001f3f047899 */ /* 0x000fc40008011406 */
[----:B------:R-:W-:Y:S02]  /*00b0*/  ISETP.NE.OR P0, PT, RZ, UR6, !P0 ;  /* 0x00000006ff007c0c */ /* 0x000fe4000c705670 */
[----:B------:R-:W-:-:S04]  /*00c0*/  ULEA.HI UR4, UR4, UR6, URZ, 0x2 ;  /* 0x0000000604047291 */ /* 0x000fc8000f8f103f */
[----:B------:R-:W-:-:S04]  /*00d0*/  ULOP3.LUT UR4, UR4, 0xfffffffc, URZ, 0xc0, !UPT ;  /* 0xfffffffc04047892 */ /* 0x000fc8000f8ec03f */
[----:B------:R-:W-:-:S03]  /*00e0*/  UIADD3 UR6, UR6, -UR4, URZ ;  /* 0x8000000406067290 */ /* 0x000fc6000fffe03f */
[----:B01----:R-:W-:Y:S09]  /*00f0*/  @P0 BRA `(.L_x_1) ;  /* 0x0000000000200947 */ /* 0x003ff20003800000 */
[----:B------:R-:W-:Y:S02]  /*0100*/  ULDC.64 UR4, c[0x0][0x198] ;  /* 0x0000660000047ab9 */ /* 0x000fe40000000a00 */
[----:B------:R-:W-:Y:S02]  /*0110*/  UIADD3 UR8, UP0, UR4, 0xf0, URZ ;  /* 0x000000f004087890 */ /* 0x000fe4000ff1e03f */
[----:B------:R-:W-:Y:S02]  /*0120*/  UIADD3 UR4, UP1, UR4, 0x1f0, URZ ;  /* 0x000001f004047890 */ /* 0x000fe4000ff3e03f */
[----:B------:R-:W-:Y:S02]  /*0130*/  UIADD3.X UR9, URZ, UR5, URZ, UP0, !UPT ;  /* 0x000000053f097290 */ /* 0x000fe400087fe43f */
[----:B------:R-:W-:-:S07]  /*0140*/  UIADD3.X UR5, URZ, UR5, URZ, UP1, !UPT ;  /* 0x000000053f057290 */ /* 0x000fce0008ffe43f */
[----:B------:R0:W-:Y:S02]  /*0150*/  UTMACCTL.PF [UR8] ;  /* 0x00000000080079b9 */ /* 0x0001e40008040000 */
[----:B------:R0:W-:Y:S02]  /*0160*/  UTMACCTL.PF [UR4] ;  /* 0x00000000040079b9 */ /* 0x0001e40008040000 */
[----:B0-----:R-:W-:Y:S01]  /*0170*/  NOP ;  /* 0x0000000000007918 */ /* 0x001fe20000000000 */
.L_x_1:
[----:B------:R-:W-:Y:S05]  /*0180*/  BSYNC B0 ;  /* 0x0000000000007941 */ /* 0x000fea0003800000 */
.L_x_0:
[----:B------:R-:W0:Y:S01]  /*0190*/  SHFL.IDX PT, R6, R0, RZ, 0x1f ;  /* 0x00001fff00067589 */ /* 0x000e2200000e0000 */
[----:B------:R-:W-:Y:S01]  /*01a0*/  R2UR UR14, R3 ;  /* 0x00000000030e72ca */ /* 0x000fe200000e0000 */
[----:B------:R-:W-:-:S04]  /*01b0*/  UISETP.NE.AND UP0, UPT, UR6, 0x3, UPT ;  /* 0x000000030600788c */ /* 0x000fc8000bf05270 */
[----:B------:R-:W-:-:S08]  /*01c0*/  UISETP.EQ.OR UP0, UPT, UR6, URZ, !UP0 ;  /* 0x0000003f0600728c */ /* 0x000fd0000c702670 */
[----:B------:R-:W-:Y:S02]  /*01d0*/  UIADD3 UR12, UR14, -0x1, URZ ;  /* 0xffffffff0e0c7890 */ /* 0x000fe4000fffe03f */
[----:B------:R-:W-:Y:S02]  /*01e0*/  UISETP.EQ.AND UP0, UPT, UR14, URZ, UP0 ;  /* 0x0000003f0e00728c */ /* 0x000fe40008702270 */
[----:B------:R-:W-:Y:S02]  /*01f0*/  UISETP.GE.U32.AND UP1, UPT, UR12, 0x2, UPT ;  /* 0x000000020c00788c */ /* 0x000fe4000bf26070 */
[----:B------:R-:W-:Y:S01]  /*0200*/  USEL UR13, URZ, 0x1, !UP0 ;  /* 0x000000013f0d7887 */ /* 0x000fe2000c000000 */
[----:B0-----:R-:W-:-:S03]  /*0210*/  ISETP.NE.AND P0, PT, R6, RZ, PT ;  /* 0x000000ff0600720c */ /* 0x001fc60003f05270 */
[----:B------:R-:W-:-:S10]  /*0220*/  USEL UR13, UR13, 0x2, UP1 ;  /* 0x000000020d0d7887 */ /* 0x000fd40008800000 */
[----:B------:R-:W-:Y:S05]  /*0230*/  @P0 BRA `(.L_x_2) ;  /* 0x0000000000f40947 */ /* 0x000fea0003800000 */
[----:B------:R-:W-:Y:S01]  /*0240*/  ELECT P0, URZ, PT ;  /* 0x00000000003f782f */ /* 0x000fe20003800000 */
[----:B------:R-:W-:-:S12]  /*0250*/  BSSY B0, `(.L_x_2) ;  /* 0x000003b000007945 */ /* 0x000fd80003800000 */
[----:B------:R-:W-:Y:S05]  /*0260*/  @!P0 BRA `(.L_x_3) ;  /* 0x0000000000e48947 */ /* 0x000fea0003800000 */
[----:B------:R-:W0:Y:S01]  /*0270*/  S2UR UR7, SR_CgaCtaId ;  /* 0x00000000000779c3 */ /* 0x000e220000008800 */
[----:B------:R-:W-:Y:S01]  /*0280*/  UMOV UR4, 0x400 ;  /* 0x0000040000047882 */ /* 0x000fe20000000000 */
[----:B------:R-:W-:Y:S01]  /*0290*/  UMOV UR5, 0x1 ;  /* 0x0000000100057882 */ /* 0x000fe20000000000 */
[----:B------:R-:W-:Y:S02]  /*02a0*/  UMOV UR8, 0x8 ;  /* 0x0000000800087882 */ /* 0x000fe40000000000 */
[----:B------:R-:W-:-:S04]  /*02b0*/  UIADD3 UR8, -UR8, 0x100000, URZ ;  /* 0x0010000008087890 */ /* 0x000fc8000fffe13f */
[----:B------:R-:W-:Y:S02]  /*02c0*/  USHF.L.U32 UR9, UR8, 0xb, URZ ;  /* 0x0000000b08097899 */ /* 0x000fe4000800063f */
[----:B------:R-:W-:Y:S02]  /*02d0*/  USHF.L.U32 UR8, UR8, 0x1, URZ ;  /* 0x0000000108087899 */ /* 0x000fe4000800063f */
[----:B0-----:R-:W-:Y:S02]  /*02e0*/  ULEA UR7, UR7, UR4, 0x18 ;  /* 0x0000000407077291 */ /* 0x001fe4000f8ec03f */
[----:B------:R-:W-:-:S04]  /*02f0*/  UIADD3 UR4, -UR5, 0x100000, URZ ;  /* 0x0010000005047890 */ /* 0x000fc8000fffe13f */
[----:B------:R-:W-:Y:S02]  /*0300*/  USHF.L.U32 UR5, UR4, 0xb, URZ ;  /* 0x0000000b04057899 */ /* 0x000fe4000800063f */
[----:B------:R-:W-:Y:S01]  /*0310*/  USHF.L.U32 UR4, UR4, 0x1, URZ ;  /* 0x0000000104047899 */ /* 0x000fe2000800063f */
[----:B------:R-:W0:Y:S11]  /*0320*/  FENCE.VIEW.ASYNC.S ;  /* 0x00000000000073c6 */ /* 0x000e360000000000 */
[----:B0-----:R0:W1:Y:S01]  /*0330*/  SYNCS.EXCH.64 URZ, [UR7], UR4 ;  /* 0x00000004073f75b2 */ /* 0x0010620008000100 */
[----:B------:R0:W2:Y:S01]  /*0340*/  SYNCS.EXCH.64 URZ, [UR7+0xb0], UR8 ;  /* 0x0000b008073f75b2 */ /* 0x0000a20008000100 */
[----:B------:R0:W3:Y:S01]  /*0350*/  SYNCS.EXCH.64 URZ, [UR7+0x8], UR4 ;  /* 0x00000804073f75b2 */ /* 0x0000e20008000100 */
[----:B------:R0:W4:Y:S01]  /*0360*/  SYNCS.EXCH.64 URZ, [UR7+0xb8], UR8 ;  /* 0x0000b808073f75b2 */ /* 0x0001220008000100 */
[----:B------:R0:W0:Y:S01]  /*0370*/  SYNCS.EXCH.64 URZ, [UR7+0x10], UR4 ;  /* 0x00001004073f75b2 */ /* 0x0000220008000100 */
        /* <DEDUP_REMOVED lines=39> */
[----:B-1234-:R-:W-:Y:S01]  /*05f0*/  NOP ;  /* 0x0000000000007918 */ /* 0x01efe20000000000 */
.L_x_3:
[----:B0-----:R-:W-:Y:S05]  /*0600*/  BSYNC B0 ;  /* 0x0000000000007941 */ /* 0x001fea0003800000 */
.L_x_2:
[----:B------:R-:W-:Y:S01]  /*0610*/  SHF.R.S32.HI R3, RZ, 0x1f, R2 ;  /* 0x0000001fff037819 */ /* 0x000fe20000011402 */
[----:B------:R-:W0:Y:S01]  /*0620*/  SHFL.IDX PT, R8, R0, RZ, 0x1f ;  /* 0x00001fff00087589 */ /* 0x000e2200000e0000 */
[----:B------:R-:W-:Y:S02]  /*0630*/  ELECT P0, URZ, PT ;  /* 0x00000000003f782f */ /* 0x000fe40003800000 */
[----:B------:R-:W-:Y:S02]  /*0640*/  SHF.R.S32.HI R9, RZ, 0x1f, R6 ;  /* 0x0000001fff097819 */ /* 0x000fe40000011406 */
[----:B------:R-:W-:Y:S02]  /*0650*/  ELECT P1, URZ, PT ;  /* 0x00000000003f782f */ /* 0x000fe40003820000 */
[----:B------:R-:W-:Y:S01]  /*0660*/  LEA.HI R3, R3, R2, RZ, 0x7 ;  /* 0x0000000203037211 */ /* 0x000fe200078f38ff */
[----:B------:R-:W1:Y:S01]  /*0670*/  SHFL.IDX PT, R10, R0, RZ, 0x1f ;  /* 0x00001fff000a7589 */ /* 0x000e6200000e0000 */
[----:B------:R-:W-:Y:S01]  /*0680*/  LEA.HI R9, R9, R6, RZ, 0x2 ;  /* 0x0000000609097211 */ /* 0x000fe200078f10ff */
[----:B------:R-:W2:Y:S01]  /*0690*/  S2UR UR15, SR_CTAID.X ;  /* 0x00000000000f79c3 */ /* 0x000ea20000002500 */
[----:B------:R-:W-:Y:S01]  /*06a0*/  LOP3.LUT R3, R3, 0xffffff80, RZ, 0xc0, !PT ;  /* 0xffffff8003037812 */ /* 0x000fe200078ec0ff */
[----:B------:R-:W3:Y:S01]  /*06b0*/  S2R R4, SR_CTAID.Y ;  /* 0x0000000000047919 */ /* 0x000ee20000002600 */
[----:B------:R-:W-:Y:S01]  /*06c0*/  LOP3.LUT R9, R9, 0x3ffffffc, RZ, 0xc0, !PT ;  /* 0x3ffffffc09097812 */ /* 0x000fe200078ec0ff */
[----:B------:R-:W-:Y:S01]  /*06d0*/  ULDC UR4, c[0x0][0x154] ;  /* 0x0000550000047ab9 */ /* 0x000fe20000000800 */
[----:B------:R-:W-:Y:S01]  /*06e0*/  ULDC UR5, c[0x0][0x150] ;  /* 0x0000540000057ab9 */ /* 0x000fe20000000800 */
[----:B------:R-:W-:Y:S01]  /*06f0*/  IMAD.IADD R3, R2, 0x1, -R3 ;  /* 0x0000000102037824 */ /* 0x000fe200078e0a03 */
[----:B------:R-:W-:Y:S01]  /*0700*/  UMOV UR9, 0x80 ;  /* 0x0000008000097882 */ /* 0x000fe20000000000 */
[----:B------:R-:W-:Y:S01]  /*0710*/  IMAD.IADD R6, R6, 0x1, -R9 ;  /* 0x0000000106067824 */ /* 0x000fe200078e0a09 */
[----:B------:R-:W4:Y:S01]  /*0720*/  LDC R15, c[0x0][0x148] ;  /* 0x00005200ff0f7b82 */ /* 0x000f220000000800 */
[----:B------:R-:W5:Y:S01]  /*0730*/  SHFL.IDX PT, R9, R5, RZ, 0x1f ;  /* 0x00001fff05097589 */ /* 0x000f6200000e0000 */
[----:B------:R-:W-:Y:S01]  /*0740*/  SHF.R.S32.HI R12, RZ, 0x1f, R3 ;  /* 0x0000001fff0c7819 */ /* 0x000fe20000011403 */
[----:B------:R-:W-:Y:S01]  /*0750*/  NOP ;  /* 0x0000000000007918 */ /* 0x000fe20000000000 */
[----:B------:R-:W-:Y:S01]  /*0760*/  NOP ;  /* 0x0000000000007918 */ /* 0x000fe20000000000 */
[----:B------:R-:W-:-:S02]  /*0770*/  ISETP.NE.AND P4, PT, RZ, UR14, PT ;  /* 0x0000000eff007c0c */ /* 0x000fc4000bf85270 */
[----:B------:R-:W-:Y:S02]  /*0780*/  LEA.HI R7, R12, R3, RZ, 0x3 ;  /* 0x000000030c077211 */ /* 0x000fe400078f18ff */
[----:B0-----:R-:W-:Y:S02]  /*0790*/  ISETP.NE.OR P0, PT, R8, RZ, !P0 ;  /* 0x000000ff0800720c */ /* 0x001fe40004705670 */
[--C-:B------:R-:W-:Y:S02]  /*07a0*/  SHF.R.S32.HI R8, RZ, 0x3, R7.reuse ;  /* 0x00000003ff087819 */ /* 0x100fe40000011407 */
[----:B------:R-:W-:Y:S02]  /*07b0*/  SHF.R.S32.HI R7, RZ, 0x1f, R7 ;  /* 0x0000001fff077819 */ /* 0x000fe40000011407 */
[----:B-1----:R-:W-:Y:S02]  /*07c0*/  ISETP.NE.OR P1, PT, R10, RZ, !P1 ;  /* 0x000000ff0a00720c */ /* 0x002fe40004f25670 */
[----:B------:R-:W-:-:S04]  /*07d0*/  LEA.HI R7, R7, R8, RZ, 0x2 ;  /* 0x0000000807077211 */ /* 0x000fc800078f10ff */
[----:B------:R-:W-:Y:S01]  /*07e0*/  LOP3.LUT R7, R7, 0xfffffffc, RZ, 0xc0, !PT ;  /* 0xfffffffc07077812 */ /* 0x000fe200078ec0ff */
[----:B------:R-:W-:Y:S01]  /*07f0*/  VOTEU.ALL UP1, P0 ;  /* 0x00000000003f7886 */ /* 0x000fe20000020000 */
[----:B------:R-:W-:Y:S01]  /*0800*/  VOTEU.ALL UP0, P0 ;  /* 0x00000000003f7886 */ /* 0x000fe20000000000 */
[----:B---3--:R-:W-:Y:S02]  /*0810*/  I2FP.F32.U32 R0, R4 ;  /* 0x0000000400007245 */ /* 0x008fe40000201000 */
[----:B------:R-:W-:Y:S01]  /*0820*/  IMAD.IADD R7, R8, 0x1, -R7 ;  /* 0x0000000108077824 */ /* 0x000fe200078e0a07 */
[----:B------:R-:W0:Y:S01]  /*0830*/  @!UP1 S2UR UR8, SR_CgaCtaId ;  /* 0x00000000000899c3 */ /* 0x000e220000008800 */
[----:B------:R-:W-:Y:S01]  /*0840*/  VOTEU.ALL UP2, P1 ;  /* 0x00000000003f7886 */ /* 0x000fe20000840000 */
[----:B------:R-:W-:Y:S01]  /*0850*/  @!UP1 UMOV UR7, 0x400 ;  /* 0x0000040000079882 */ /* 0x000fe20000000000 */
[----:B------:R-:W-:Y:S01]  /*0860*/  IMAD R6, R6, 0x4, R7 ;  /* 0x0000000406067824 */ /* 0x000fe200078e0207 */
[----:B------:R-:W-:Y:S01]  /*0870*/  VOTEU.ALL UP3, P1 ;  /* 0x00000000003f7886 */ /* 0x000fe20000860000 */
[----:B------:R-:W-:Y:S01]  /*0880*/  VOTEU.ALL UP4, P1 ;  /* 0x00000000003f7886 */ /* 0x000fe20000880000 */
[----:B------:R-:W-:Y:S01]  /*0890*/  @!UP2 UMOV UR10, 0x400 ;  /* 0x00000400000aa882 */ /* 0x000fe20000000000 */
[----:B------:R-:W-:Y:S01]  /*08a0*/  IMAD.SHL.U32 R7, R6, 0x4, RZ ;  /* 0x0000000406077824 */ /* 0x000fe200078e00ff */
[----:B------:R-:W1:Y:S01]  /*08b0*/  @!UP2 S2UR UR11, SR_CgaCtaId ;  /* 0x00000000000ba9c3 */ /* 0x000e620000008800 */
[----:B------:R-:W-:Y:S01]  /*08c0*/  VOTEU.ALL UP5, P1 ;  /* 0x00000000003f7886 */ /* 0x000fe200008a0000 */
[----:B-----5:R-:W-:-:S02]  /*08d0*/  R2UR UR17, R9 ;  /* 0x00000000091172ca */ /* 0x020fc400000e0000 */
[----:B------:R-:W-:Y:S01]  /*08e0*/  LOP3.LUT R11, R6, 0xc, R7, 0x78, !PT ;  /* 0x0000000c060b7812 */ /* 0x000fe200078e7807 */
[----:B------:R-:W-:Y:S01]  /*08f0*/  FMUL R7, R0, UR4 ;  /* 0x0000000400077c20 */ /* 0x000fe20008400000 */
[----:B--2---:R-:W-:Y:S01]  /*0900*/  I2FP.F32.U32 R0, UR15 ;  /* 0x0000000f00007c45 */ /* 0x004fe20008201000 */
[----:B------:R-:W-:Y:S01]  /*0910*/  UMOV UR4, 0x20 ;  /* 0x0000002000047882 */ /* 0x000fe20000000000 */
[----:B------:R-:W2:Y:S01]  /*0920*/  LDC R8, c[0x0][0x140] ;  /* 0x00005000ff087b82 */ /* 0x000ea20000000800 */
[----:B------:R3:W-:Y:S02]  /*0930*/  STL [R1+0x7c], R11 ;  /* 0x00007c0b01007387 */ /* 0x0007e40000100800 */
[----:B------:R-:W-:Y:S01]  /*0940*/  FMUL R0, R0, UR5 ;  /* 0x0000000500007c20 */ /* 0x000fe20008400000 */
[----:B------:R-:W5:Y:S01]  /*0950*/  F2I.U32.TRUNC.NTZ R7, R7 ;  /* 0x0000000700077305 */ /* 0x000f62000020f000 */
[----:B------:R-:W-:-:S04]  /*0960*/  @!UP1 UIADD3 UR4, -UR4, 0x100000, URZ ;  /* 0x0010000004049890 */ /* 0x000fc8000fffe13f */
[----:B------:R-:W-:Y:S02]  /*0970*/  @!UP1 USHF.L.U32 UR5, UR4, 0xb, URZ ;  /* 0x0000000b04059899 */ /* 0x000fe4000800063f */
[----:B------:R-:W-:Y:S01]  /*0980*/  @!UP1 USHF.L.U32 UR4, UR4, 0x1, URZ ;  /* 0x0000000104049899 */ /* 0x000fe2000800063f */
[----:B------:R-:W3:Y:S01]  /*0990*/  LDC R6, c[0x0][0x144] ;  /* 0x00005100ff067b82 */ /* 0x000ee20000000800 */
[----:B0-----:R-:W-:Y:S02]  /*09a0*/  @!UP1 ULEA UR7, UR8, UR7, 0x18 ;  /* 0x0000000708079291 */ /* 0x001fe4000f8ec03f */
[----:B------:R-:W-:-:S04]  /*09b0*/  @!UP2 UIADD3 UR8, -UR9, 0x100000, URZ ;  /* 0x001000000908a890 */ /* 0x000fc8000fffe13f */
[----:B------:R-:W-:Y:S02]  /*09c0*/  @!UP2 USHF.L.U32 UR9, UR8, 0xb, URZ ;  /* 0x0000000b0809a899 */ /* 0x000fe4000800063f */
[----:B------:R-:W-:Y:S01]  /*09d0*/  @!UP2 USHF.L.U32 UR8, UR8, 0x1, URZ ;  /* 0x000000010808a899 */ /* 0x000fe2000800063f */
[----:B------:R-:W0:Y:S01]  /*09e0*/  F2I.U32.TRUNC.NTZ R0, R0 ;  /* 0x0000000000007305 */ /* 0x000e22000020f000 */
[----:B------:R-:W-:Y:S01]  /*09f0*/  VOTEU.ALL UP1, P0 ;  /* 0x00000000003f7886 */ /* 0x000fe20000020000 */
[----:B------:R-:W-:Y:S01]  /*0a00*/  LOP3.LUT P0, RZ, R3, 0x7, RZ, 0xc0, !PT ;  /* 0x0000000703ff7812 */ /* 0x000fe2000780c0ff */
[----:B-1----:R-:W-:Y:S01]  /*0a10*/  @!UP2 ULEA UR10, UR11, UR10, 0x18 ;  /* 0x0000000a0b0aa291 */ /* 0x002fe2000f8ec03f */
[----:B------:R-:W-:Y:S01]  /*0a20*/  VOTEU.ALL UP2, P1 ;  /* 0x00000000003f7886 */ /* 0x000fe20000840000 */
[----:B-----5:R-:W-:Y:S01]  /*0a30*/  IMAD.MOV R16, RZ, RZ, -R7 ;  /* 0x000000ffff107224 */ /* 0x020fe200078e0a07 */
[----:B------:R-:W-:Y:S01]  /*0a40*/  ISETP.LT.U32.AND P0, PT, R11, 0x8, !P0 ;  /* 0x000000080b00780c */ /* 0x000fe20004701070 */
[----:B------:R-:W1:Y:S02]  /*0a50*/  FENCE.VIEW.ASYNC.S ;  /* 0x00000000000073c6 */ /* 0x000e640000000000 */
[----:B-1----:R1:W1:Y:S01]  /*0a60*/  @!UP0 SYNCS.EXCH.64 URZ, [UR7+0x190], UR4 ;  /* 0x00019004073f85b2 */ /* 0x0022620008000100 */
[----:B--2---:R-:W-:Y:S01]  /*0a70*/  ISETP.EQ.U32.AND P2, PT, R8, 0x1, PT ;  /* 0x000000010800780c */ /* 0x004fe20003f42070 */
[----:B0-----:R-:W-:-:S02]  /*0a80*/  IMAD.MOV R7, RZ, RZ, -R0 ;  /* 0x000000ffff077224 */ /* 0x001fc400078e0a00 */
[----:B----4-:R-:W-:Y:S02]  /*0a90*/  IMAD R0, R15, R16, R4 ;  /* 0x000000100f007224 */ /* 0x010fe400078e0204 */
[----:B---3--:R-:W-:-:S03]  /*0aa0*/  IMAD R14, R6, R7, UR15 ;  /* 0x0000000f060e7e24 */ /* 0x008fc6000f8e0207 */
[----:B------:R-:W-:Y:S01]  /*0ab0*/  ISETP.NE.AND P1, PT, R0, R11, PT ;  /* 0x0000000b0000720c */ /* 0x000fe20003f25270 */
[----:B------:R0:W2:Y:S01]  /*0ac0*/  @!UP1 SYNCS.EXCH.64 URZ, [UR7+0x198], UR4 ;  /* 0x00019804073f95b2 */ /* 0x0000a20008000100 */
[----:B------:R-:W-:Y:S02]  /*0ad0*/  NOP ;  /* 0x0000000000007918 */ /* 0x000fe40000000000 */
[----:B------:R-:W-:-:S04]  /*0ae0*/  ISETP.EQ.OR P1, PT, R14, RZ, !P1 ;  /* 0x000000ff0e00720c */ /* 0x000fc80004f22670 */
[----:B------:R-:W-:Y:S01]  /*0af0*/  PLOP3.LUT P0, PT, P0, P1, PT, 0x80, 0x0 ;  /* 0x000000000000781c */ /* 0x000fe20000703070 */
[----:B------:R0:W3:Y:S01]  /*0b00*/  @!UP2 SYNCS.EXCH.64 URZ, [UR10+0x170], UR8 ;  /* 0x000170080a3fa5b2 */ /* 0x0000e20008000100 */
[----:B------:R0:W4:Y:S01]  /*0b10*/  @!UP3 SYNCS.EXCH.64 URZ, [UR10+0x178], UR8 ;  /* 0x000178080a3fb5b2 */ /* 0x0001220008000100 */
[----:B------:R0:W0:Y:S01]  /*0b20*/  @!UP4 SYNCS.EXCH.64 URZ, [UR10+0x180], UR8 ;  /* 0x000180080a3fc5b2 */ /* 0x0000220008000100 */
[----:B------:R0:W0:Y:S01]  /*0b30*/  @!UP5 SYNCS.EXCH.64 URZ, [UR10+0x188], UR8 ;  /* 0x000188080a3fd5b2 */ /* 0x0000220008000100 */
[----:B------:R-:W-:Y:S01]  /*0b40*/  NOP ;  /* 0x0000000000007918 */ /* 0x000fe20000000000 */
[----:B-1----:R-:W-:Y:S07]  /*0b50*/  @!P2 BRA `(.L_x_4) ;  /* 0x000000000008a947 */ /* 0x002fee0003800000 */
[----:B0-234-:R-:W-:Y:S01]  /*0b60*/  UCGABAR_ARV ;  /* 0x00000000000079c7 */ /* 0x01dfe20008000000 */
[----:B------:R-:W-:Y:S05]  /*0b70*/  BRA `(.L_x_5) ;  /* 0x0000000000047947 */ /* 0x000fea0003800000 */
.L_x_4:
[----:B0-234-:R-:W-:Y:S01]  /*0b80*/  NOP ;  /* 0x0000000000007918 */ /* 0x01dfe20000000000 */
.L_x_5:
[----:B------:R-:W-:Y:S01]  /*0b90*/  ULDC.64 UR4, c[0x0][0x598] ;  /* 0x0001660000047ab9 */ /* 0x000fe20000000a00 */
[----:B------:R-:W-:Y:S01]  /*0ba0*/  ULDC.64 UR22, c[0x0][0x208] ;  /* 0x0000820000167ab9 */ /* 0x000fe20000000a00 */
[----:B------:R-:W-:-:S04]  /*0bb0*/  ISETP.NE.U32.AND P1, PT, RZ, UR4, PT ;  /* 0x00000004ff007c0c */ /* 0x000fc8000bf25070 */
[----:B------:R-:W-:-:S13]  /*0bc0*/  ISETP.NE.AND.EX P1, PT, RZ, UR5, PT, P1 ;  /* 0x00000005ff007c0c */ /* 0x000fda000bf25310 */
[----:B------:R-:W-:Y:S05]  /*0bd0*/  @!P1 BRA `(.L_x_6) ;  /* 0x0000000000209947 */ /* 0x000fea0003800000 */
[----:B------:R-:W0:Y:S02]  /*0be0*/  LDC.64 R6, c[0x0][0x598] ;  /* 0x00016600ff067b82 */ /* 0x000e240000000a00 */
[----:B0-----:R-:W2:Y:S02]  /*0bf0*/  LDG.E.64 R6, desc[UR22][R6.64] ;  /* 0x0000001606067981 */ /* 0x001ea4000c1e1b00 */
[----:B--2---:R-:W-:-:S04]  /*0c00*/  ISETP.NE.U32.AND P1, PT, R6, RZ, PT ;  /* 0x000000ff0600720c */ /* 0x004fc80003f25070 */
[----:B------:R-:W-:-:S13]  /*0c10*/  ISETP.NE.AND.EX P1, PT, R7, RZ, PT, P1 ;  /* 0x000000ff0700720c */ /* 0x000fda0003f25310 */
[----:B------:R-:W-:Y:S05]  /*0c20*/  @!P1 BRA `(.L_x_6) ;  /* 0x00000000000c9947 */ /* 0x000fea0003800000 */
[----:B------:R-:W2:Y:S02]  /*0c30*/  LD.E R6, desc[UR22][R6.64] ;  /* 0x0000001606067980 */ /* 0x000ea4000c101900 */
[----:B--2---:R-:W-:Y:S01]  /*0c40*/  R2UR UR25, R6 ;  /* 0x00000000061972ca */ /* 0x004fe200000e0000 */
[----:B------:R-:W-:-:S14]  /*0c50*/  BRA `(.L_x_7) ;  /* 0x0000000000247947 */ /* 0x000fdc0003800000 */
.L_x_6:
[----:B------:R-:W-:Y:S02]  /*0c60*/  ULDC.64 UR4, c[0x0][0x588] ;  /* 0x0001620000047ab9 */ /* 0x000fe40000000a00 */
[----:B------:R-:W-:-:S04]  /*0c70*/  ISETP.NE.U32.AND P1, PT, RZ, UR4, PT ;  /* 0x00000004ff007c0c */ /* 0x000fc8000bf25070 */
[----:B------:R-:W-:-:S13]  /*0c80*/  ISETP.NE.AND.EX P1, PT, RZ, UR5, PT, P1 ;  /* 0x00000005ff007c0c */ /* 0x000fda000bf25310 */
[----:B------:R-:W-:Y:S05]  /*0c90*/  @!P1 BRA `(.L_x_8) ;  /* 0x0000000000109947 */ /* 0x000fea0003800000 */
[----:B------:R-:W0:Y:S02]  /*0ca0*/  LDC.64 R6, c[0x0][0x588] ;  /* 0x00016200ff067b82 */ /* 0x000e240000000a00 */
[----:B0-----:R-:W2:Y:S02]  /*0cb0*/  LDG.E R6, desc[UR22][R6.64] ;  /* 0x0000001606067981 */ /* 0x001ea4000c1e1900 */
[----:B--2---:R-:W-:Y:S01]  /*0cc0*/  R2UR UR25, R6 ;  /* 0x00000000061972ca */ /* 0x004fe200000e0000 */
[----:B------:R-:W-:-:S14]  /*0cd0*/  BRA `(.L_x_7) ;  /* 0x0000000000047947 */ /* 0x000fdc0003800000 */
.L_x_8:
[----:B------:R-:W-:-:S05]  /*0ce0*/  ULDC UR25, c[0x0][0x580] ;  /* 0x0001600000197ab9 */ /* 0x000fca0000000800 */
.L_x_7:
[----:B------:R-:W-:Y:S02]  /*0cf0*/  ULDC.64 UR4, c[0x0][0x5a0] ;  /* 0x0001680000047ab9 */ /* 0x000fe40000000a00 */
        /* <DEDUP_REMOVED lines=11> */
.L_x_9:
        /* <DEDUP_REMOVED lines=8> */
.L_x_11:
[----:B------:R-:W-:-:S05]  /*0e30*/  ULDC UR26, c[0x0][0x584] ;  /* 0x00016100001a7ab9 */ /* 0x000fca0000000800 */
.L_x_10:
[----:B------:R-:W0:Y:S01]  /*0e40*/  LDC R0, c[0x0][0x65c] ;  /* 0x00019700ff007b82 */ /* 0x000e220000000800 */
[----:B------:R-:W-:Y:S01]  /*0e50*/  IMAD.U32 R6, RZ, RZ, UR15 ;  /* 0x0000000fff067e24 */ /* 0x000fe2000f8e00ff */
[----:B------:R-:W-:Y:S01]  /*0e60*/  UISETP.NE.AND UP0, UPT, UR14, 0x2, UPT ;  /* 0x000000020e00788c */ /* 0x000fe2000bf05270 */
[----:B------:R-:W-:Y:S01]  /*0e70*/  IMAD.MOV.U32 R7, RZ, RZ, RZ ;  /* 0x000000ffff077224 */ /* 0x000fe200078e00ff */
[----:B------:R-:W-:Y:S01]  /*0e80*/  ULDC UR7, c[0x0][0x28c] ;  /* 0x0000a30000077ab9 */ /* 0x000fe20000000800 */
[----:B------:R-:W-:Y:S01]  /*0e90*/  UMOV UR5, URZ ;  /* 0x0000003f00057c82 */ /* 0x000fe20008000000 */
[----:B------:R-:W-:Y:S02]  /*0ea0*/  UIADD3 UR7, UR7, 0x1f, URZ ;  /* 0x0000001f07077890 */ /* 0x000fe4000fffe03f */
[----:B------:R-:W-:Y:S01]  /*0eb0*/  PLOP3.LUT P1, PT, PT, PT, UP0, 0x80, 0x0 ;  /* 0x000000000000781c */ /* 0x000fe20003f2f008 */
[----:B------:R-:W-:Y:S01]  /*0ec0*/  UMOV UR4, URZ ;  /* 0x0000003f00047c82 */ /* 0x000fe20008000000 */
[----:B------:R-:W-:Y:S01]  /*0ed0*/  USHF.R.S32.HI UR10, URZ, 0x1f, UR7 ;  /* 0x0000001f3f0a7899 */ /* 0x000fe20008011407 */
[----:B------:R-:W-:-:S03]  /*0ee0*/  ULDC.64 UR18, c[0x0][0x650] ;  /* 0x0001940000127ab9 */ /* 0x000fc60000000a00 */
[----:B------:R-:W-:-:S04]  /*0ef0*/  ULEA.HI UR10, UR10, UR7, URZ, 0x5 ;  /* 0x000000070a0a7291 */ /* 0x000fc8000f8f283f */
[----:B------:R-:W-:Y:S01]  /*0f00*/  USHF.R.S32.HI UR14, URZ, 0x5, UR10 ;  /* 0x000000053f0e7899 */ /* 0x000fe2000801140a */
[----:B0-----:R-:W-:-:S13]  /*0f10*/  ISETP.NE.AND P3, PT, R0, 0x1, PT ;  /* 0x000000010000780c */ /* 0x001fda0003f65270 */
[----:B------:R-:W0:Y:S01]  /*0f20*/  @P3 LDC R9, c[0x0][0x10] ;  /* 0x00000400ff093b82 */ /* 0x000e220000000800 */
[----:B------:R-:W-:-:S07]  /*0f30*/  @P3 IMAD.MOV.U32 R5, RZ, RZ, RZ ;  /* 0x000000ffff053224 */ /* 0x000fce00078e00ff */
[----:B------:R-:W1:Y:S01]  /*0f40*/  @!P3 LDC R11, c[0x0][0xc] ;  /* 0x00000300ff0bbb82 */ /* 0x000e620000000800 */
[----:B------:R-:W-:Y:S01]  /*0f50*/  ULDC UR8, c[0x0][0xc] ;  /* 0x0000030000087ab9 */ /* 0x000fe20000000800 */
[----:B------:R-:W-:Y:S01]  /*0f60*/  ULDC UR9, c[0x0][0x10] ;  /* 0x0000040000097ab9 */ /* 0x000fe20000000800 */
[----:B------:R-:W-:Y:S01]  /*0f70*/  ULDC UR7, c[0x0][0x14] ;  /* 0x0000050000077ab9 */ /* 0x000fe20000000800 */
[----:B------:R-:W-:-:S04]  /*0f80*/  UIMAD.WIDE.U32 UR8, UR8, UR9, URZ ;  /* 0x00000009080872a5 */ /* 0x000fc8000f8e003f */
[----:B------:R-:W-:Y:S01]  /*0f90*/  UIMAD.WIDE.U32 UR20, UR8, UR7, URZ ;  /* 0x00000007081472a5 */ /* 0x000fe2000f8e003f */
[----:B0-----:R-:W-:Y:S01]  /*0fa0*/  @P3 IMAD.WIDE.U32 R8, R9, UR15, R4 ;  /* 0x0000000f09083c25 */ /* 0x001fe2000f8e0004 */
[----:B------:R-:W-:-:S03]  /*0fb0*/  UIMAD UR15, UR9, UR7, URZ ;  /* 0x00000007090f72a4 */ /* 0x000fc6000f8e023f */
[----:B------:R-:W-:Y:S01]  /*0fc0*/  @P3 IMAD.MOV.U32 R13, RZ, RZ, R8 ;  /* 0x000000ffff0d3224 */ /* 0x000fe200078e0008 */
[----:B------:R-:W-:Y:S01]  /*0fd0*/  UIADD3 UR15, UR21, UR15, URZ ;  /* 0x0000000f150f7290 */ /* 0x000fe2000fffe03f */
[----:B-1----:R-:W-:-:S04]  /*0fe0*/  @!P3 IMAD.WIDE.U32 R6, R4, R11, R6 ;  /* 0x0000000b0406b225 */ /* 0x002fc800078e0006 */
[----:B------:R-:W-:Y:S02]  /*0ff0*/  @P3 IMAD.MOV.U32 R11, RZ, RZ, RZ ;  /* 0x000000ffff0b3224 */ /* 0x000fe400078e00ff */
[----:B------:R-:W-:Y:S02]  /*1000*/  @!P3 IMAD.MOV.U32 R13, RZ, RZ, R6 ;  /* 0x000000ffff0db224 */ /* 0x000fe400078e0006 */
[----:B------:R-:W-:Y:S02]  /*1010*/  @P3 IMAD.IADD R10, R9, 0x1, R11 ;  /* 0x00000001090a3824 */ /* 0x000fe400078e020b */
[----:B------:R-:W-:Y:S01]  /*1020*/  @!P3 IMAD.MOV.U32 R10, RZ, RZ, R7 ;  /* 0x000000ffff0ab224 */ /* 0x000fe200078e0007 */
[----:B------:R0:W-:Y:S01]  /*1030*/  STL [R1+0x84], R13 ;  /* 0x0000840d01007387 */ /* 0x0001e20000100800 */
[----:B------:R-:W-:Y:S02]  /*1040*/  IMAD.MOV.U32 R17, RZ, RZ, R13 ;  /* 0x000000ffff117224 */ /* 0x000fe400078e000d */
[----:B------:R-:W-:Y:S01]  /*1050*/  IMAD.MOV.U32 R22, RZ, RZ, R10 ;  /* 0x000000ffff167224 */ /* 0x000fe200078e000a */
[----:B------:R0:W-:Y:S01]  /*1060*/  STL [R1+0x80], R10 ;  /* 0x0000800a01007387 */ /* 0x0001e20000100800 */
[----:B------:R-:W-:Y:S05]  /*1070*/  @P1 BRA `(.L_x_12) ;  /* 0x0000000000281947 */ /* 0x000fea0003800000 */
[----:B------:R-:W-:Y:S01]  /*1080*/  IADD3 R17, P1, R17, UR20, RZ ;  /* 0x0000001411117c10 */ /* 0x000fe2000ff3e0ff */
[----:B------:R-:W-:Y:S02]  /*1090*/  UISETP.GE.U32.AND UP0, UPT, UR14, 0x16, UPT ;  /* 0x000000160e00788c */ /* 0x000fe4000bf06070 */
[----:B------:R-:W-:Y:S01]  /*10a0*/  UIMAD.WIDE.U32 UR4, UR14, -0x45d1745d, URZ ;  /* 0xba2e8ba30e0478a5 */ /* 0x000fe2000f8e003f */
[----:B------:R-:W-:Y:S01]  /*10b0*/  IADD3.X R22, R22, UR15, RZ, P1, !PT ;  /* 0x0000000f16167c10 */ /* 0x000fe20008ffe4ff */
[----:B------:R1:W-:Y:S02]  /*10c0*/  STL [R1+0x84], R17 ;  /* 0x0000841101007387 */ /* 0x0003e40000100800 */
[----:B------:R-:W-:Y:S02]  /*10d0*/  USHF.R.U32.HI UR5, URZ, 0x4, UR5 ;  /* 0x000000043f057899 */ /* 0x000fe40008011605 */
[----:B------:R1:W-:Y:S01]  /*10e0*/  STL [R1+0x80], R22 ;  /* 0x0000801601007387 */ /* 0x0003e20000100800 */
[----:B------:R-:W-:-:S02]  /*10f0*/  UMOV UR4, URZ ;  /* 0x0000003f00047c82 */ /* 0x000fc40008000000 */
[----:B------:R-:W-:Y:S02]  /*1100*/  @UP0 ULOP3.LUT UR4, UR5, 0x1, URZ, 0xc0, !UPT ;  /* 0x0000000105040892 */ /* 0x000fe4000f8ec03f */
[----:B------:R-:W-:-:S12]  /*1110*/  UIMAD UR5, UR5, -0x16, UR14 ;  /* 0xffffffea050578a4 */ /* 0x000fd8000f8e020e */
.L_x_12:
[----:B------:R-:W-:Y:S01]  /*1120*/  IMAD.MOV.U32 R8, RZ, RZ, -0x1 ;  /* 0xffffffffff087424 */ /* 0x000fe200078e00ff */
[----:B------:R-:W-:Y:S01]  /*1130*/  ISETP.GE.U32.AND P1, PT, R17, UR18, PT ;  /* 0x0000001211007c0c */ /* 0x000fe2000bf26070 */
[----:B------:R-:W-:Y:S01]  /*1140*/  IMAD.MOV.U32 R6, RZ, RZ, -0x1 ;  /* 0xffffffffff067424 */ /* 0x000fe200078e00ff */
[----:B------:R-:W-:Y:S01]  /*1150*/  PRMT R0, RZ, 0x7610, R0 ;  /* 0x00007610ff007816 */ /* 0x000fe20000000000 */
[----:B------:R-:W-:Y:S01]  /*1160*/  IMAD.MOV.U32 R7, RZ, RZ, -0x1 ;  /* 0xffffffffff077424 */ /* 0x000fe200078e00ff */
[----:B------:R2:W-:Y:S01]  /*1170*/  STL [R1+0x88], R8 ;  /* 0x0000880801007387 */ /* 0x0005e20000100800 */
[----:B------:R-:W-:-:S03]  /*1180*/  ISETP.GE.U32.AND.EX P1, PT, R22, UR19, PT, P1 ;  /* 0x0000001316007c0c */ /* 0x000fc6000bf26110 */
[----:B------:R2:W-:Y:S04]  /*1190*/  STL [R1+0x78], R6 ;  /* 0x0000780601007387 */ /* 0x0005e80000100800 */
[----:B------:R2:W-:Y:S06]  /*11a0*/  STL [R1+0x8c], R7 ;  /* 0x00008c0701007387 */ /* 0x0005ec0000100800 */
[----:B------:R-:W-:Y:S05]  /*11b0*/  @P1 BRA `(.L_x_13) ;  /* 0x0000000400381947 */ /* 0x000fea0003800000 */
[----:B------:R-:W3:Y:S01]  /*11c0*/  LDC.64 R18, c[0x0][0x628] ;  /* 0x00018a00ff127b82 */ /* 0x000ee20000000a00 */
[----:B--2---:R-:W-:Y:S02]  /*11d0*/  IMAD.MOV.U32 R6, RZ, RZ, R17 ;  /* 0x000000ffff067224 */ /* 0x004fe400078e0011 */
[----:B------:R-:W-:-:S05]  /*11e0*/  IMAD.MOV.U32 R7, RZ, RZ, R22 ;  /* 0x000000ffff077224 */ /* 0x000fca00078e0016 */
[----:B------:R-:W2:Y:S08]  /*11f0*/  LDC R0, c[0x0][0x630] ;  /* 0x00018c00ff007b82 */ /* 0x000eb00000000800 */
[----:B------:R-:W4:Y:S01]  /*1200*/  LDC.64 R20, c[0x0][0x620] ;  /* 0x00018800ff147b82 */ /* 0x000f220000000a00 */
[----:B---3--:R-:W-:-:S04]  /*1210*/  ISETP.NE.U32.AND P1, PT, R18, RZ, PT ;  /* 0x000000ff1200720c */ /* 0x008fc80003f25070 */
[----:B------:R-:W-:-:S13]  /*1220*/  ISETP.NE.AND.EX P1, PT, R19, RZ, PT, P1 ;  /* 0x000000ff1300720c */ /* 0x000fda0003f25310 */
[----:B--2-4-:R-:W-:Y:S05]  /*1230*/  @!P1 BRA `(.L_x_14) ;  /* 0x0000000000289947 */ /* 0x014fea0003800000 */
[----:B------:R-:W2:Y:S02]  /*1240*/  LDC R11, c[0x0][0x634] ;  /* 0x00018d00ff0b7b82 */ /* 0x000ea40000000800 */
[----:B--2---:R-:W-:-:S05]  /*1250*/  IADD3 R11, P1, R17, R11, RZ ;  /* 0x0000000b110b7210 */ /* 0x004fca0007f3e0ff */
[----:B0-----:R-:W-:-:S04]  /*1260*/  IMAD.X R13, RZ, RZ, R22, P1 ;  /* 0x000000ffff0d7224 */ /* 0x001fc800008e0616 */
[----:B------:R-:W-:-:S04]  /*1270*/  IMAD.WIDE.U32 R6, R13, R18, RZ ;  /* 0x000000120d067225 */ /* 0x000fc800078e00ff */
[----:B------:R-:W-:-:S04]  /*1280*/  IMAD.WIDE.U32 R8, P1, R11, R19, R6 ;  /* 0x000000130b087225 */ /* 0x000fc80007820006 */
[----:B------:R-:W-:-:S04]  /*1290*/  IMAD.WIDE.U32 R6, R11, R18, RZ ;  /* 0x000000120b067225 */ /* 0x000fc800078e00ff */
[----:B------:R-:W-:Y:S01]  /*12a0*/  IMAD.X R11, RZ, RZ, RZ, P1 ;  /* 0x000000ffff0b7224 */ /* 0x000fe200008e06ff */
[----:B------:R-:W-:Y:S01]  /*12b0*/  IADD3 RZ, P1, R7, R8, RZ ;  /* 0x0000000807ff7210 */ /* 0x000fe20007f3e0ff */
[----:B------:R-:W-:-:S04]  /*12c0*/  IMAD.MOV.U32 R10, RZ, RZ, R9 ;  /* 0x000000ffff0a7224 */ /* 0x000fc800078e0009 */
[----:B------:R-:W-:-:S08]  /*12d0*/  IMAD.WIDE.U32.X R6, R13, R19, R10, P1 ;  /* 0x000000130d067225 */ /* 0x000fd000008e040a */
.L_x_14:
[-CC-:B------:R-:W-:Y:S01]  /*12e0*/  SHF.R.U64 R27, R6, R0.reuse, R7.reuse ;  /* 0x00000000061b7219 */ /* 0x180fe20000001207 */
[----:B------:R-:W2:Y:S01]  /*12f0*/  LDC.64 R24, c[0x0][0x640] ;  /* 0x00019000ff187b82 */ /* 0x000ea20000000a00 */
[----:B------:R-:W-:Y:S01]  /*1300*/  SHF.R.U32.HI R0, RZ, R0, R7 ;  /* 0x00000000ff007219 */ /* 0x000fe20000011607 */
[----:B------:R-:W-:Y:S01]  /*1310*/  IMAD.MOV.U32 R6, RZ, RZ, R17 ;  /* 0x000000ffff067224 */ /* 0x000fe200078e0011 */
[----:B------:R-:W-:-:S05]  /*1320*/  IADD3 R9, P1, RZ, -R27, RZ ;  /* 0x8000001bff097210 */ /* 0x000fca0007f3e0ff */
[----:B------:R-:W3:Y:S01]  /*1330*/  LDC R8, c[0x0][0x618] ;  /* 0x00018600ff087b82 */ /* 0x000ee20000000800 */
[----:B------:R-:W-:-:S04]  /*1340*/  IMAD.X R7, RZ, RZ, ~R0, P1 ;  /* 0x000000ffff077224 */ /* 0x000fc800008e0e00 */
[-C--:B------:R-:W-:Y:S02]  /*1350*/  IMAD R0, R7, R20.reuse, RZ ;  /* 0x0000001407007224 */ /* 0x080fe400078e02ff */
[----:B------:R-:W-:Y:S01]  /*1360*/  IMAD.MOV.U32 R7, RZ, RZ, R22 ;  /* 0x000000ffff077224 */ /* 0x000fe200078e0016 */
[----:B------:R-:W4:Y:S01]  /*1370*/  LDC R11, c[0x0][0x608] ;  /* 0x00018200ff0b7b82 */ /* 0x000f220000000800 */
[----:B-1----:R-:W-:Y:S02]  /*1380*/  IMAD.MOV.U32 R22, RZ, RZ, 0x1 ;  /* 0x00000001ff167424 */ /* 0x002fe400078e00ff */
[----:B------:R-:W-:-:S04]  /*1390*/  IMAD.WIDE.U32 R6, R9, R20, R6 ;  /* 0x0000001409067225 */ /* 0x000fc800078e0006 */
[----:B------:R-:W-:Y:S01]  /*13a0*/  IMAD R9, R9, R21, R0 ;  /* 0x0000001509097224 */ /* 0x000fe200078e0200 */
[----:B------:R-:W1:Y:S01]  /*13b0*/  LDC R23, c[0x0][0x658] ;  /* 0x00019600ff177b82 */ /* 0x000e620000000800 */
[----:B--2---:R-:W-:Y:S01]  /*13c0*/  ISETP.NE.U32.AND P1, PT, R24, RZ, PT ;  /* 0x000000ff1800720c */ /* 0x004fe20003f25070 */
[----:B------:R-:W-:Y:S02]  /*13d0*/  IMAD.MOV.U32 R0, RZ, RZ, -0x1 ;  /* 0xffffffffff007424 */ /* 0x000fe400078e00ff */
[----:B------:R-:W-:Y:S01]  /*13e0*/  IMAD.IADD R7, R7, 0x1, R9 ;  /* 0x0000000107077824 */ /* 0x000fe200078e0209 */
[----:B------:R-:W-:-:S03]  /*13f0*/  ISETP.NE.AND.EX P1, PT, R25, RZ, PT, P1 ;  /* 0x000000ff1900720c */ /* 0x000fc60003f25310 */
[----:B------:R-:W2:Y:S01]  /*1400*/  LDC R21, c[0x0][0x600] ;  /* 0x00018000ff157b82 */ /* 0x000ea20000000800 */
[-CC-:B---3--:R-:W-:Y:S02]  /*1410*/  SHF.R.U64 R19, R6, R8.reuse, R7.reuse ;  /* 0x0000000806137219 */ /* 0x188fe40000001207 */
[----:B------:R-:W-:-:S05]  /*1420*/  SHF.R.U32.HI R6, RZ, R8, R7 ;  /* 0x00000008ff067219 */ /* 0x000fca0000011607 */
[----:B------:R-:W3:Y:S01]  /*1430*/  LDC R18, c[0x0][0x648] ;  /* 0x00019200ff127b82 */ /* 0x000ee20000000800 */
[-CC-:B----4-:R-:W-:Y:S02]  /*1440*/  SHF.R.U64 R28, R19, R11.reuse, R6.reuse ;  /* 0x0000000b131c7219 */ /* 0x190fe40000001206 */
[----:B------:R-:W-:-:S05]  /*1450*/  SHF.R.U32.HI R6, RZ, R11, R6 ;  /* 0x0000000bff067219 */ /* 0x000fca0000011606 */
[----:B------:R-:W4:Y:S01]  /*1460*/  LDC R20, c[0x0][0x638] ;  /* 0x00018e00ff147b82 */ /* 0x000f220000000800 */
[-CC-:B-1----:R-:W-:Y:S02]  /*1470*/  SHF.R.U64 R30, R28, R23.reuse, R6.reuse ;  /* 0x000000171c1e7219 */ /* 0x182fe40000001206 */
[-C--:B------:R-:W-:Y:S02]  /*1480*/  SHF.L.U32 R0, R0, R23.reuse, RZ ;  /* 0x0000001700007219 */ /* 0x080fe400000006ff */
[----:B------:R-:W-:Y:S01]  /*1490*/  SHF.R.U32.HI R7, RZ, R23, R6 ;  /* 0x00000017ff077219 */ /* 0x000fe20000011606 */
[----:B------:R-:W-:Y:S01]  /*14a0*/  IMAD.MOV.U32 R6, RZ, RZ, R30 ;  /* 0x000000ffff067224 */ /* 0x000fe200078e001e */
[----:B0-----:R-:W-:Y:S01]  /*14b0*/  LOP3.LUT R13, RZ, R0, RZ, 0x33, !PT ;  /* 0x00000000ff0d7212 */ /* 0x001fe200078e33ff */
[----:B------:R-:W0:Y:S01]  /*14c0*/  LDC R26, c[0x0][0x610] ;  /* 0x00018400ff1a7b82 */ /* 0x000e220000000800 */
[----:B------:R-:W-:Y:S05]  /*14d0*/  @!P1 BRA `(.L_x_15) ;  /* 0x0000000000289947 */ /* 0x000fea0003800000 */
[----:B------:R-:W1:Y:S02]  /*14e0*/  LDC R11, c[0x0][0x64c] ;  /* 0x00019300ff0b7b82 */ /* 0x000e640000000800 */
[----:B-1----:R-:W-:-:S05]  /*14f0*/  IADD3 R11, P1, R30, R11, RZ ;  /* 0x0000000b1e0b7210 */ /* 0x002fca0007f3e0ff */
[----:B------:R-:W-:-:S04]  /*1500*/  IMAD.X R17, RZ, RZ, R7, P1 ;  /* 0x000000ffff117224 */ /* 0x000fc800008e0607 */
[----:B------:R-:W-:-:S04]  /*1510*/  IMAD.WIDE.U32 R6, R17, R24, RZ ;  /* 0x0000001811067225 */ /* 0x000fc800078e00ff */
[----:B------:R-:W-:-:S04]  /*1520*/  IMAD.WIDE.U32 R8, P1, R11, R25, R6 ;  /* 0x000000190b087225 */ /* 0x000fc80007820006 */
[----:B------:R-:W-:-:S04]  /*1530*/  IMAD.WIDE.U32 R6, R11, R24, RZ ;  /* 0x000000180b067225 */ /* 0x000fc800078e00ff */
[----:B------:R-:W-:Y:S01]  /*1540*/  IMAD.X R11, RZ, RZ, RZ, P1 ;  /* 0x000000ffff0b7224 */ /* 0x000fe200008e06ff */
[----:B------:R-:W-:Y:S01]  /*1550*/  IADD3 RZ, P1, R7, R8, RZ ;  /* 0x0000000807ff7210 */ /* 0x000fe20007f3e0ff */
[----:B------:R-:W-:-:S04]  /*1560*/  IMAD.MOV.U32 R10, RZ, RZ, R9 ;  /* 0x000000ffff0a7224 */ /* 0x000fc800078e0009 */
[----:B------:R-:W-:-:S08]  /*1570*/  IMAD.WIDE.U32.X R6, R17, R25, R10, P1 ;  /* 0x0000001911067225 */ /* 0x000fd000008e040a */
.L_x_15:
[----:B---3--:R-:W-:Y:S01]  /*1580*/  SHF.R.U64 R5, R6, R18, R7 ;  /* 0x0000001206057219 */ /* 0x008fe20000001207 */
[----:B--2---:R-:W-:Y:S01]  /*1590*/  VIADD R6, R21, 0xffffffff ;  /* 0xffffffff15067836 */ /* 0x004fe20000000000 */
[----:B------:R-:W-:Y:S01]  /*15a0*/  SHF.L.U32 R0, R22, R23, RZ ;  /* 0x0000001716007219 */ /* 0x000fe200000006ff */
[----:B------:R-:W-:Y:S01]  /*15b0*/  @P3 IMAD R14, R15, R16, R4 ;  /* 0x000000100f0e3224 */ /* 0x000fe200078e0204 */
[----:B------:R-:W-:Y:S01]  /*15c0*/  LOP3.LUT R13, R28, R13, RZ, 0xc0, !PT ;  /* 0x0000000d1c0d7212 */ /* 0x000fe200078ec0ff */
[----:B------:R-:W-:-:S04]  /*15d0*/  IMAD.MOV R7, RZ, RZ, -R5 ;  /* 0x000000ffff077224 */ /* 0x000fc800078e0a05 */
[----:B------:R-:W-:Y:S01]  /*15e0*/  IMAD R13, R0, R5, R13 ;  /* 0x00000005000d7224 */ /* 0x000fe200078e020d */
[----:B------:R-:W-:Y:S01]  /*15f0*/  LOP3.LUT R5, R19, R6, RZ, 0xc0, !PT ;  /* 0x0000000613057212 */ /* 0x000fe200078ec0ff */
[----:B----4-:R-:W-:Y:S02]  /*1600*/  IMAD R0, R7, R20, R30 ;  /* 0x0000001407007224 */ /* 0x010fe400078e021e */
[----:B------:R-:W-:Y:S02]  /*1610*/  IMAD.MOV.U32 R6, RZ, RZ, 0x1 ;  /* 0x00000001ff067424 */ /* 0x000fe400078e00ff */
[----:B0-----:R-:W-:Y:S02]  /*1620*/  IMAD R4, R13, R26, R14 ;  /* 0x0000001a0d047224 */ /* 0x001fe400078e020e */
[----:B------:R-:W-:Y:S01]  /*1630*/  IMAD R5, R0, R21, R5 ;  /* 0x0000001500057224 */ /* 0x000fe200078e0205 */
[----:B------:R-:W-:-:S04]  /*1640*/  PRMT R0, R6, 0x7610, R0 ;  /* 0x0000761006007816 */ /* 0x000fc80000000000 */
[----:B------:R-:W-:Y:S02]  /*1650*/  SEL R6, R5, R4, !P3 ;  /* 0x0000000405067207 */ /* 0x000fe40005800000 */
[----:B------:R-:W-:-:S03]  /*1660*/  SEL R4, R4, R5, !P3 ;  /* 0x0000000504047207 */ /* 0x000fc60005800000 */
[----:B------:R3:W-:Y:S04]  /*1670*/  STL [R1+0x8c], R6 ;  /* 0x00008c0601007387 */ /* 0x0007e80000100800 */
[----:B------:R3:W-:Y:S04]  /*1680*/  STL [R1+0x78], R27 ;  /* 0x0000781b01007387 */ /* 0x0007e80000100800 */
[----:B------:R3:W-:Y:S02]  /*1690*/  STL [R1+0x88], R4 ;  /* 0x0000880401007387 */ /* 0x0007e40000100800 */
.L_x_13:
[----:B------:R-:W-:Y:S05]  /*16a0*/  @!P2 BRA `(.L_x_16) ;  /* 0x00000000000ca947 */ /* 0x000fea0003800000 */
[----:B------:R-:W-:Y:S01]  /*16b0*/  UCGABAR_WAIT ;  /* 0x0000000000007dc7 */ /* 0x000fe20008000000 */
[----:B------:R-:W-:Y:S01]  /*16c0*/  CCTL.IVALL ;  /* 0x00000000ff00798f */ /* 0x000fe20002000000 */
[----:B------:R-:W-:Y:S05]  /*16d0*/  BRA `(.L_x_17) ;  /* 0x0000000000047947 */ /* 0x000fea0003800000 */
.L_x_16:
[----:B------:R-:W-:Y:S06]  /*16e0*/  BAR.SYNC.DEFER_BLOCKING 0x0 ;  /* 0x0000000000007b1d */ /* 0x000fec0000010000 */
.L_x_17:
[----:B------:R-:W-:Y:S05]  /*16f0*/  @!P4 BRA `(.L_x_18) ;  /* 0x000000d800b8c947 */ /* 0x000fea0003800000 */
[----:B------:R-:W-:-:S06]  /*1700*/  UISETP.GT.U32.AND UP0, UPT, UR12, 0x1, UPT ;  /* 0x000000010c00788c */ /* 0x000fcc000bf04070 */
[----:B------:R-:W-:-:S13]  /*1710*/  PLOP3.LUT P1, PT, PT, PT, UP0, 0x80, 0x0 ;  /* 0x000000000000781c */ /* 0x000fda0003f2f008 */
[----:B------:R-:W-:Y:S05]  /*1720*/  @P1 EXIT ;  /* 0x000000000000194d */ /* 0x000fea0003800000 */
.L_x_19:
[----:B------:R-:W-:-:S08]  /*1730*/  NOP ;  /* 0x0000000000007918 */ /* 0x000fd00000000000 */
[----:B------:R-:W4:Y:S02]  /*1740*/  USETMAXREG.TRY_ALLOC.CTAPOOL UP0, 0xe8 ;  /* 0x000000e8000079c8 */ /* 0x000f240008000600 */
[----:B----4-:R-:W-:-:S13]  /*1750*/  PLOP3.LUT P1, PT, PT, PT, UP0, 0x80, 0x0 ;  /* 0x000000000000781c */ /* 0x010fda0003f2f008 */
[----:B------:R-:W-:Y:S05]  /*1760*/  @!P1 BRA `(.L_x_19) ;  /* 0xfffffffc00f09947 */ /* 0x000fea000383ffff */
[----:B------:R-:W-:-:S13]  /*1770*/  LOP3.LUT P1, RZ, R0, 0xff, RZ, 0xc0, !PT ;  /* 0x000000ff00ff7812 */ /* 0x000fda000782c0ff */
[----:B------:R-:W-:Y:S05]  /*1780*/  @!P1 EXIT ;  /* 0x000000000000994d */ /* 0x000fea0003800000 */
[----:B------:R-:W4:Y:S01]  /*1790*/  S2UR UR6, SR_CgaCtaId ;  /* 0x00000000000679c3 */ /* 0x000f220000008800 */
[CC--:B------:R-:W-:Y:S01]  /*17a0*/  LEA.HI R0, R12.reuse, R3.reuse, RZ, 0x2 ;  /* 0x000000030c007211 */ /* 0x0c0fe200078f10ff */
[----:B------:R-:W-:Y:S01]  /*17b0*/  UIADD3 UR7, UR17, -0x1, URZ ;  /* 0xffffffff11077890 */ /* 0x000fe2000fffe03f */
[----:B------:R-:W-:Y:S01]  /*17c0*/  LEA.HI R3, R12, R3, RZ, 0x5 ;  /* 0x000000030c037211 */ /* 0x000fe200078f28ff */
[----:B------:R-:W-:Y:S01]  /*17d0*/  UMOV UR12, 0x400 ;  /* 0x00000400000c7882 */ /* 0x000fe20000000000 */
[--C-:B------:R-:W-:Y:S01]  /*17e0*/  SHF.R.S32.HI R2, RZ, 0x2, R0.reuse ;  /* 0x00000002ff027819 */ /* 0x100fe20000011400 */
[----:B------:R-:W-:Y:S01]  /*17f0*/  UISETP.LT.AND UP0, UPT, UR14, 0x1, UPT ;  /* 0x000000010e00788c */ /* 0x000fe2000bf01270 */
[----:B------:R-:W-:Y:S01]  /*1800*/  SHF.R.S32.HI R5, RZ, 0x1f, R0 ;  /* 0x0000001fff057819 */ /* 0x000fe20000011400 */
[----:B------:R-:W-:Y:S02]  /*1810*/  ULOP3.LUT UR27, UR13, 0x1, URZ, 0xfc, !UPT ;  /* 0x000000010d1b7892 */ /* 0x000fe4000f8efc3f */
[----:B------:R-:W-:Y:S01]  /*1820*/  USEL UR16, UR14, 0x1, UP0 ;  /* 0x000000010e107887 */ /* 0x000fe20008000000 */
[----:B------:R-:W-:Y:S01]  /*1830*/  LEA.HI R5, R5, R2, RZ, 0x3 ;  /* 0x0000000205057211 */ /* 0x000fe200078f18ff */
[----:B------:R-:W-:-:S02]  /*1840*/  UISETP.NE.AND UP0, UPT, UR7, URZ, UPT ;  /* 0x0000003f0700728c */ /* 0x000fc4000bf05270 */
[----:B------:R-:W-:Y:S01]  /*1850*/  USHF.L.U32 UR28, UR14, 0x1, URZ ;  /* 0x000000010e1c7899 */ /* 0x000fe2000800063f */
[----:B------:R-:W-:Y:S01]  /*1860*/  LOP3.LUT R5, R5, 0xfffffff8, RZ, 0xc0, !PT ;  /* 0xfffffff805057812 */ /* 0x000fe200078ec0ff */
[----:B------:R-:W-:Y:S02]  /*1870*/  UIADD3 UR16, -UR16, UR14, URZ ;  /* 0x0000000e10107290 */ /* 0x000fe4000fffe13f */
[----:B------:R-:W-:Y:S02]  /*1880*/  USEL UR30, URZ, 0x1, UP0 ;  /* 0x000000013f1e7887 */ /* 0x000fe40008000000 */
[----:B------:R-:W-:Y:S01]  /*1890*/  IMAD.IADD R2, R2, 0x1, -R5 ;  /* 0x0000000102027824 */ /* 0x000fe200078e0a05 */
[----:B------:R-:W-:Y:S01]  /*18a0*/  SHF.R.S32.HI R5, RZ, 0x5, R3 ;  /* 0x00000005ff057819 */ /* 0x000fe20000011403 */
[----:B----4-:R-:W-:-:S03]  /*18b0*/  ULEA UR12, UR6, UR12, 0x18 ;  /* 0x0000000c060c7291 */ /* 0x010fc6000f8ec03f */
[--C-:B------:R-:W-:Y:S01]  /*18c0*/  SHF.R.S32.HI R3, RZ, 0x1f, R2.reuse ;  /* 0x0000001fff037819 */ /* 0x100fe20000011402 */
[----:B------:R-:W-:Y:S01]  /*18d0*/  USHF.L.U32 UR6, UR7, 0x3, URZ ;  /* 0x0000000307067899 */ /* 0x000fe2000800063f */
[C-C-:B------:R-:W-:Y:S01]  /*18e0*/  IMAD R0, R5.reuse, -0x10, -R2.reuse ;  /* 0xfffffff005007824 */ /* 0x140fe200078e0a02 */
[----:B------:R-:W-:Y:S02]  /*18f0*/  UIADD3 UR29, UR12, 0x170, URZ ;  /* 0x000001700c1d7890 */ /* 0x000fe4000fffe03f */
[----:B------:R-:W-:Y:S01]  /*1900*/  ULOP3.LUT UR6, UR6, 0x8, URZ, 0xc0, !UPT ;  /* 0x0000000806067892 */ /* 0x000fe2000f8ec03f */
[----:B------:R-:W-:Y:S01]  /*1910*/  IMAD.WIDE R2, R5, 0x10, R2 ;  /* 0x0000001005027825 */ /* 0x000fe200078e0202 */
[----:B------:R-:W-:Y:S02]  /*1920*/  ULEA UR17, UR17, UR29, 0x3 ;  /* 0x0000001d11117291 */ /* 0x000fe4000f8e183f */
[----:B------:R-:W-:Y:S02]  /*1930*/  ULOP3.LUT UR31, UR6, 0x8, URZ, 0x3c, !UPT ;  /* 0x00000008061f7892 */ /* 0x000fe4000f8e3c3f */
[----:B------:R-:W-:-:S03]  /*1940*/  ULOP3.LUT UR18, UR6, 0x18, URZ, 0x3c, !UPT ;  /* 0x0000001806127892 */ /* 0x000fc6000f8e3c3f */
[----:B------:R-:W-:Y:S02]  /*1950*/  ULDC UR6, c[0x0][0x284] ;  /* 0x0000a10000067ab9 */ /* 0x000fe40000000800 */
[----:B------:R-:W-:-:S05]  /*1960*/  VIADD R0, R0, UR6 ;  /* 0x0000000600007c36 */ /* 0x000fca0008000000 */
[----:B------:R4:W-:Y:S04]  /*1970*/  STL [R1+0x98], R0 ;  /* 0x0000980001007387 */ /* 0x0009e80000100800 */
[----:B------:R4:W-:Y:S02]  /*1980*/  STL.64 [R1+0x90], R2 ;  /* 0x0000900201007387 */ /* 0x0009e40000100a00 */
.L_x_302:
[----:B----4-:R-:W-:Y:S01]  /*1990*/  IMAD.U32 R0, RZ, RZ, UR30 ;  /* 0x0000001eff007e24 */ /* 0x010fe2000f8e00ff */
[----:B0-2---:R-:W4:Y:S01]  /*19a0*/  LDC R2, c[0x0][0x28c] ;  /* 0x0000a300ff027b82 */ /* 0x005f220000000800 */
[----:B------:R-:W-:Y:S01]  /*19b0*/  UMOV UR6, URZ ;  /* 0x0000003f00067c82 */ /* 0x000fe20008000000 */
[----:B------:R-:W-:Y:S02]  /*19c0*/  UMOV UR19, UR5 ;  /* 0x0000000500137c82 */ /* 0x000fe40008000000 */
[----:B------:R-:W-:-:S04]  /*19d0*/  SHF.L.U32 R0, R0, 0x1f, RZ ;  /* 0x0000001f00007819 */ /* 0x000fc800000006ff */
[----:B------:R-:W5:Y:S01]  /*19e0*/  SYNCS.PHASECHK.TRANS64.TRYWAIT P1, [UR17+-0x8], R0 ;  /* 0xfffff800ff0075a7 */ /* 0x000f620008020151 */
[----:B----4-:R-:W-:Y:S01]  /*19f0*/  ISETP.GE.AND P2, PT, R2, 0x1, PT ;  /* 0x000000010200780c */ /* 0x010fe20003f46270 */
[----:B-----5:R-:W-:-:S12]  /*1a00*/  @!P1 BRA `(.L_x_20) ;  /* 0x000000f000bc9947 */ /* 0x020fd80003800000 */
.L_x_342:
[----:B------:R0:W-:Y:S01]  /*1a10*/  STL [R1+0x74], RZ ;  /* 0x000074ff01007387 */ /* 0x0001e20000100800 */
[----:B------:R-:W-:Y:S01]  /*1a20*/  UMOV UR7, URZ ;  /* 0x0000003f00077c82 */ /* 0x000fe20008000000 */
[----:B------:R-:W-:Y:S01]  /*1a30*/  UMOV UR8, URZ ;  /* 0x0000003f00087c82 */ /* 0x000fe20008000000 */
[----:B----4-:R-:W-:Y:S01]  /*1a40*/  IMAD.MOV.U32 R0, RZ, RZ, RZ ;  /* 0x000000ffff007224 */ /* 0x010fe200078e00ff */
[----:B------:R4:W-:Y:S01]  /*1a50*/  STL [R1+0x70], RZ ;  /* 0x000070ff01007387 */ /* 0x0009e20000100800 */
[----:B------:R-:W-:Y:S02]  /*1a60*/  CS2R R2, SRZ ;  /* 0x0000000000027805 */ /* 0x000fe4000001ff00 */
[----:B---3--:R-:W-:Y:S02]  /*1a70*/  CS2R R4, SRZ ;  /* 0x0000000000047805 */ /* 0x008fe4000001ff00 */
[----:B--2---:R-:W-:Y:S01]  /*1a80*/  CS2R R6, SRZ ;  /* 0x0000000000067805 */ /* 0x004fe2000001ff00 */
[----:B------:R4:W-:Y:S01]  /*1a90*/  STL [R1+0x6c], RZ ;  /* 0x00006cff01007387 */ /* 0x0009e20000100800 */
[----:B------:R-:W-:-:S02]  /*1aa0*/  CS2R R8, SRZ ;  /* 0x0000000000087805 */ /* 0x000fc4000001ff00 */
[----:B0-----:R-:W-:Y:S02]  /*1ab0*/  CS2R R10, SRZ ;  /* 0x00000000000a7805 */ /* 0x001fe4000001ff00 */
[----:B------:R-:W-:Y:S01]  /*1ac0*/  CS2R R12, SRZ ;  /* 0x00000000000c7805 */ /* 0x000fe2000001ff00 */
[----:B------:R4:W-:Y:S01]  /*1ad0*/  STL [R1+0x68], RZ ;  /* 0x000068ff01007387 */ /* 0x0009e20000100800 */
[----:B------:R-:W-:Y:S02]  /*1ae0*/  CS2R R14, SRZ ;  /* 0x00000000000e7805 */ /* 0x000fe4000001ff00 */
[----:B-1----:R-:W-:Y:S02]  /*1af0*/  CS2R R16, SRZ ;  /* 0x0000000000107805 */ /* 0x002fe4000001ff00 */
[----:B------:R-:W-:Y:S01]  /*1b00*/  CS2R R18, SRZ ;  /* 0x0000000000127805 */ /* 0x000fe2000001ff00 */
[----:B------:R4:W-:Y:S01]  /*1b10*/  STL [R1+0x64], RZ ;  /* 0x000064ff01007387 */ /* 0x0009e20000100800 */
[----:B------:R-:W-:-:S02]  /*1b20*/  CS2R R20, SRZ ;  /* 0x0000000000147805 */ /* 0x000fc4000001ff00 */
[----:B------:R-:W-:Y:S02]  /*1b30*/  CS2R R22, SRZ ;  /* 0x0000000000167805 */ /* 0x000fe4000001ff00 */
[----:B------:R-:W-:Y:S01]  /*1b40*/  CS2R R152, SRZ ;  /* 0x0000000000987805 */ /* 0x000fe2000001ff00 */
[----:B------:R4:W-:Y:S01]  /*1b50*/  STL [R1+0x60], RZ ;  /* 0x000060ff01007387 */ /* 0x0009e20000100800 */
[----:B------:R-:W-:Y:S02]  /*1b60*/  CS2R R154, SRZ ;  /* 0x00000000009a7805 */ /* 0x000fe4000001ff00 */
[----:B------:R-:W-:Y:S02]  /*1b70*/  CS2R R156, SRZ ;  /* 0x00000000009c7805 */ /* 0x000fe4000001ff00 */
        /* <DEDUP_REMOVED lines=46> */
[----:B------:R-:W-:Y:S01]  /*1e60*/  IMAD.MOV.U32 R226, RZ, RZ, RZ ;  /* 0x000000ffffe27224 */ /* 0x000fe200078e00ff */
[----:B------:R-:W-:Y:S01]  /*1e70*/  CS2R R24, SRZ ;  /* 0x0000000000187805 */ /* 0x000fe2000001ff00 */
[----:B------:R-:W-:Y:S01]  /*1e80*/  IMAD.U32 R227, RZ, RZ, UR4 ;  /* 0x00000004ffe37e24 */ /* 0x000fe2000f8e00ff */
[----:B------:R4:W-:Y:S01]  /*1e90*/  STL [R1+0x2c], RZ ;  /* 0x00002cff01007387 */ /* 0x0009e20000100800 */
[----:B------:R-:W-:Y:S02]  /*1ea0*/  CS2R R26, SRZ ;  /* 0x00000000001a7805 */ /* 0x000fe4000001ff00 */
[----:B------:R-:W-:-:S02]  /*1eb0*/  CS2R R28, SRZ ;  /* 0x00000000001c7805 */ /* 0x000fc4000001ff00 */
[----:B------:R-:W-:Y:S01]  /*1ec0*/  CS2R R30, SRZ ;  /* 0x00000000001e7805 */ /* 0x000fe2000001ff00 */
[----:B------:R4:W-:Y:S01]  /*1ed0*/  STL [R1+0x28], RZ ;  /* 0x000028ff01007387 */ /* 0x0009e20000100800 */
[----:B------:R-:W-:Y:S02]  /*1ee0*/  CS2R R32, SRZ ;  /* 0x0000000000207805 */ /* 0x000fe4000001ff00 */
[----:B------:R-:W-:Y:S02]  /*1ef0*/  CS2R R34, SRZ ;  /* 0x0000000000227805 */ /* 0x000fe4000001ff00 */
[----:B------:R-:W-:Y:S01]  /*1f00*/  CS2R R36, SRZ ;  /* 0x0000000000247805 */ /* 0x000fe2000001ff00 */
        /* <DEDUP_REMOVED lines=36> */
[----:B------:R4:W-:Y:S01]  /*2150*/  STL [R1], RZ ;  /* 0x000000ff01007387 */ /* 0x0009e20000100800 */
[----:B------:R-:W-:Y:S02]  /*2160*/  CS2R R92, SRZ ;  /* 0x00000000005c7805 */ /* 0x000fe4000001ff00 */
[----:B------:R-:W-:Y:S02]  /*2170*/  CS2R R94, SRZ ;  /* 0x00000000005e7805 */ /* 0x000fe4000001ff00 */
[----:B------:R-:W-:Y:S02]  /*2180*/  CS2R R96, SRZ ;  /* 0x0000000000607805 */ /* 0x000fe4000001ff00 */
[----:B------:R-:W-:Y:S02]  /*2190*/  CS2R R98, SRZ ;  /* 0x0000000000627805 */ /* 0x000fe4000001ff00 */
[----:B------:R-:W-:-:S02]  /*21a0*/  CS2R R100, SRZ ;  /* 0x0000000000647805 */ /* 0x000fc4000001ff00 */
[----:B------:R-:W-:Y:S02]  /*21b0*/  CS2R R102, SRZ ;  /* 0x0000000000667805 */ /* 0x000fe4000001ff00 */
        /* <DEDUP_REMOVED lines=23> */
[----:B------:R-:W-:Y:S01]  /*2330*/  CS2R R150, SRZ ;  /* 0x0000000000967805 */ /* 0x000fe2000001ff00 */
[----:B----4-:R-:W-:Y:S06]  /*2340*/  @!P2 BRA `(.L_x_21) ;  /* 0x000000100060a947 */ /* 0x010fec0003800000 */
[----:B------:R-:W-:-:S06]  /*2350*/  UISETP.NE.AND UP0, UPT, UR27, 0x3, UPT ;  /* 0x000000031b00788c */ /* 0x000fcc000bf05270 */
[----:B------:R-:W-:-:S13]  /*2360*/  PLOP3.LUT P2, PT, PT, PT, UP0, 0x80, 0x0 ;  /* 0x000000000000781c */ /* 0x000fda0003f4f008 */
[----:B------:R-:W-:Y:S05]  /*2370*/  @!P2 BRA `(.L_x_22) ;  /* 0x000000000004a947 */ /* 0x000fea0003800000 */
[----:B------:R-:W-:Y:S01]  /*2380*/  BPT.TRAP 0x1 ;  /* 0x000000040000795c */ /* 0x000fe20000300000 */
.L_x_22:
[----:B------:R-:W-:Y:S01]  /*2390*/  ULEA UR6, UR5, UR12, 0x3 ;  /* 0x0000000c05067291 */ /* 0x000fe2000f8e183f */
[----:B------:R-:W-:-:S05]  /*23a0*/  IMAD.U32 R0, RZ, RZ, UR4 ;  /* 0x00000004ff007e24 */ /* 0x000fca000f8e00ff */
[----:B------:R-:W-:-:S04]  /*23b0*/  SHF.L.U32 R0, R0, 0x1f, RZ ;  /* 0x0000001f00007819 */ /* 0x000fc800000006ff */
[----:B------:R0:W1:Y:S01]  /*23c0*/  SYNCS.PHASECHK.TRANS64.TRYWAIT P1, [UR6], R0 ;  /* 0x00000000ff0075a7 */ /* 0x0000620008020146 */
[----:B------:R-:W-:Y:S05]  /*23d0*/  @!P2 BRA `(.L_x_23) ;  /* 0x000000000004a947 */ /* 0x000fea0003800000 */
[----:B------:R-:W-:Y:S01]  /*23e0*/  BPT.TRAP 0x1 ;  /* 0x000000040000795c */ /* 0x000fe20000300000 */
.L_x_23:
[----:B-1----:R-:W-:Y:S05]  /*23f0*/  @P1 BRA `(.L_x_24) ;  /* 0x0000000000081947 */ /* 0x002fea0003800000 */
[----:B------:R-:W1:Y:S02]  /*2400*/  SYNCS.PHASECHK.TRANS64.TRYWAIT P1, [UR6], R0 ;  /* 0x00000000ff0075a7 */ /* 0x000e640008020146 */
[----:B-1----:R-:W-:Y:S05]  /*2410*/  @!P1 BRA `(.L_x_25) ;  /* 0x000000e800509947 */ /* 0x002fea0003800000 */
.L_x_24:
[----:B------:R2:W-:Y:S01]  /*2420*/  STL [R1+0x74], RZ ;  /* 0x000074ff01007387 */ /* 0x0005e20000100800 */
[----:B------:R-:W-:Y:S01]  /*2430*/  UIADD3 UR7, UR12, 0xb280, URZ ;  /* 0x0000b2800c077890 */ /* 0x000fe2000fffe03f */
[----:B------:R-:W-:Y:S01]  /*2440*/  WARPGROUP.ARRIVE ;  /* 0x00000000000079c5 */ /* 0x000fe20000000000 */
[----:B------:R-:W-:Y:S01]  /*2450*/  UIADD3 UR6, UR12, 0x280, URZ ;  /* 0x000002800c067890 */ /* 0x000fe2000fffe03f */
[----:B------:R2:W-:Y:S01]  /*2460*/  STL [R1+0x70], RZ ;  /* 0x000070ff01007387 */ /* 0x0005e20000100800 */
[----:B------:R-:W-:Y:S01]  /*2470*/  USHF.R.U32.HI UR7, URZ, 0x4, UR7 ;  /* 0x000000043f077899 */ /* 0x000fe20008011607 */
[----:B01----:R-:W-:Y:S01]  /*2480*/  IMAD.MOV.U32 R0, RZ, RZ, RZ ;  /* 0x000000ffff007224 */ /* 0x003fe200078e00ff */
[----:B------:R-:W-:Y:S01]  /*2490*/  USHF.R.U32.HI UR6, URZ, 0x4, UR6 ;  /* 0x000000043f067899 */ /* 0x000fe20008011606 */
[----:B------:R2:W-:Y:S01]  /*24a0*/  STL [R1+0x6c], RZ ;  /* 0x00006cff01007387 */ /* 0x0005e20000100800 */
[----:B------:R-:W-:Y:S01]  /*24b0*/  ULOP3.LUT UR7, UR7, 0x3fff, URZ, 0xc0, !UPT ;  /* 0x00003fff07077892 */ /* 0x000fe2000f8ec03f */
[----:B------:R-:W-:Y:S01]  /*24c0*/  CS2R R2, SRZ ;  /* 0x0000000000027805 */ /* 0x000fe2000001ff00 */
[----:B------:R-:W-:Y:S01]  /*24d0*/  ULOP3.LUT UR6, UR6, 0x3fff, URZ, 0xc0, !UPT ;  /* 0x00003fff06067892 */ /* 0x000fe2000f8ec03f */
[----:B------:R2:W-:Y:S01]  /*24e0*/  STL [R1+0x68], RZ ;  /* 0x000068ff01007387 */ /* 0x0005e20000100800 */
[----:B------:R-:W-:Y:S01]  /*24f0*/  ULOP3.LUT UR7, UR7, 0x10000, URZ, 0xfc, !UPT ;  /* 0x0001000007077892 */ /* 0x000fe2000f8efc3f */
[----:B------:R-:W-:Y:S01]  /*2500*/  CS2R R4, SRZ ;  /* 0x0000000000047805 */ /* 0x000fe2000001ff00 */
[----:B------:R-:W-:Y:S01]  /*2510*/  ULOP3.LUT UR6, UR6, 0x10000, URZ, 0xfc, !UPT ;  /* 0x0001000006067892 */ /* 0x000fe2000f8efc3f */
[----:B------:R2:W-:Y:S01]  /*2520*/  STL [R1+0x64], RZ ;  /* 0x000064ff01007387 */ /* 0x0005e20000100800 */
[----:B------:R-:W-:Y:S01]  /*2530*/  ULEA UR10, UR5, UR7, 0x9 ;  /* 0x00000007050a7291 */ /* 0x000fe2000f8e483f */
[----:B------:R-:W-:Y:S01]  /*2540*/  CS2R R6, SRZ ;  /* 0x0000000000067805 */ /* 0x000fe2000001ff00 */
[----:B------:R-:W-:Y:S01]  /*2550*/  ULEA UR8, UR5, UR6, 0x7 ;  /* 0x0000000605087291 */ /* 0x000fe2000f8e383f */
[----:B------:R2:W-:Y:S01]  /*2560*/  STL [R1+0x60], RZ ;  /* 0x000060ff01007387 */ /* 0x0005e20000100800 */
[----:B------:R-:W-:Y:S01]  /*2570*/  ULDC UR7, c[0x0][0x50c] ;  /* 0x0001430000077ab9 */ /* 0x000fe20000000800 */
[----:B------:R-:W-:Y:S01]  /*2580*/  UMOV UR9, 0xc0000010 ;  /* 0xc000001000097882 */ /* 0x000fe20000000000 */
[----:B------:R-:W-:Y:S01]  /*2590*/  UISETP.NE.AND UP0, UPT, UR7, 0x1, UPT ;  /* 0x000000010700788c */ /* 0x000fe2000bf05270 */
[----:B------:R2:W-:Y:S01]  /*25a0*/  STL [R1+0x5c], RZ ;  /* 0x00005cff01007387 */ /* 0x0005e20000100800 */
[----:B------:R-:W-:Y:S01]  /*25b0*/  UMOV UR11, 0xc0000010 ;  /* 0xc0000010000b7882 */ /* 0x000fe20000000000 */
[----:B------:R-:W-:Y:S01]  /*25c0*/  UMOV UR6, 0x1 ;  /* 0x0000000100067882 */ /* 0x000fe20000000000 */
[----:B------:R-:W-:Y:S01]  /*25d0*/  USEL UR7, URZ, 0x1, UP0 ;  /* 0x000000013f077887 */ /* 0x000fe20008000000 */
[----:B------:R2:W-:Y:S01]  /*25e0*/  STL [R1+0x58], RZ ;  /* 0x000058ff01007387 */ /* 0x0005e20000100800 */
[----:B------:R-:W-:Y:S01]  /*25f0*/  QGMMA.64x256x32.F32.E5M2.E5M2 R24, gdesc[UR8], RZ, !UPT, gsb0 ;  /* 0x03e00000081879f3 */ /* 0x000fe2000c0038ff */
[----:B------:R-:W-:-:S02]  /*2600*/  CS2R R8, SRZ ;  /* 0x0000000000087805 */ /* 0x000fc4000001ff00 */
[----:B------:R-:W-:Y:S01]  /*2610*/  CS2R R10, SRZ ;  /* 0x00000000000a7805 */ /* 0x000fe2000001ff00 */
[----:B------:R2:W-:Y:S01]  /*2620*/  STL [R1+0x54], RZ ;  /* 0x000054ff01007387 */ /* 0x0005e20000100800 */
[----:B------:R-:W-:Y:S02]  /*2630*/  ISETP.NE.AND P1, PT, RZ, UR7, PT ;  /* 0x00000007ff007c0c */ /* 0x000fe4000bf25270 */
        /* <DEDUP_REMOVED lines=56> */
[----:B------:R-:W-:Y:S01]  /*29c0*/  CS2R R224, SRZ ;  /* 0x0000000000e07805 */ /* 0x000fe2000001ff00 */
[----:B------:R-:W-:Y:S01]  /*29d0*/  IMAD.MOV.U32 R226, RZ, RZ, RZ ;  /* 0x000000ffffe27224 */ /* 0x000fe200078e00ff */
[----:B------:R2:W-:Y:S04]  /*29e0*/  STL [R1+0x18], RZ ;  /* 0x000018ff01007387 */ /* 0x0005e80000100800 */
[----:B------:R2:W-:Y:S04]  /*29f0*/  STL [R1+0x14], RZ ;  /* 0x000014ff01007387 */ /* 0x0005e80000100800 */
[----:B------:R2:W-:Y:S04]  /*2a00*/  STL [R1+0x10], RZ ;  /* 0x000010ff01007387 */ /* 0x0005e80000100800 */
[----:B------:R2:W-:Y:S04]  /*2a10*/  STL [R1+0xc], RZ ;  /* 0x00000cff01007387 */ /* 0x0005e80000100800 */
[----:B------:R2:W-:Y:S04]  /*2a20*/  STL [R1+0x8], RZ ;  /* 0x000008ff01007387 */ /* 0x0005e80000100800 */
[----:B------:R2:W-:Y:S04]  /*2a30*/  STL [R1+0x4], RZ ;  /* 0x000004ff01007387 */ /* 0x0005e80000100800 */
[----:B------:R2:W-:Y:S01]  /*2a40*/  STL [R1], RZ ;  /* 0x000000ff01007387 */ /* 0x0005e20000100800 */
[----:B------:R-:W-:Y:S05]  /*2a50*/  @!P1 BRA `(.L_x_26) ;  /* 0x0000000800809947 */ /* 0x000fea0003800000 */
[----:B------:R-:W-:Y:S02]  /*2a60*/  WARPGROUP.DEPBAR.LE gsb0, 0x0 ;  /* 0x00008000000079c5 */ /* 0x000fe40000010000 */
[----:B------:R-:W-:-:S01]  /*2a70*/  FADD R227, RZ, R122 ;  /* 0x0000007affe37221 */ /* 0x000fc20000000000 */
[----:B------:R-:W-:Y:S01]  /*2a80*/  FADD R226, RZ, R24 ;  /* 0x00000018ffe27221 */ /* 0x000fe20000000000 */
[----:B------:R-:W-:-:S01]  /*2a90*/  FADD R225, RZ, R25 ;  /* 0x00000019ffe17221 */ /* 0x000fc20000000000 */
[----:B------:R-:W-:Y:S01]  /*2aa0*/  FADD R224, RZ, R26 ;  /* 0x0000001affe07221 */ /* 0x000fe20000000000 */
[----:B------:R-:W-:-:S01]  /*2ab0*/  FADD R223, RZ, R27 ;  /* 0x0000001bffdf7221 */ /* 0x000fc20000000000 */
[----:B------:R0:W-:Y:S01]  /*2ac0*/  STL [R1], R227 ;  /* 0x000000e301007387 */ /* 0x0001e20000100800 */
[----:B------:R-:W-:-:S01]  /*2ad0*/  FADD R222, RZ, R28 ;  /* 0x0000001cffde7221 */ /* 0x000fc20000000000 */
[----:B------:R-:W-:Y:S01]  /*2ae0*/  FADD R221, RZ, R29 ;  /* 0x0000001dffdd7221 */ /* 0x000fe20000000000 */
[----:B------:R-:W-:-:S01]  /*2af0*/  FADD R220, RZ, R30 ;  /* 0x0000001effdc7221 */ /* 0x000fc20000000000 */
[----:B------:R-:W-:Y:S01]  /*2b00*/  FADD R219, RZ, R31 ;  /* 0x0000001fffdb7221 */ /* 0x000fe20000000000 */
[----:B------:R-:W-:-:S01]  /*2b10*/  FADD R218, RZ, R32 ;  /* 0x00000020ffda7221 */ /* 0x000fc20000000000 */
[----:B------:R-:W-:Y:S01]  /*2b20*/  FADD R217, RZ, R33 ;  /* 0x00000021ffd97221 */ /* 0x000fe20000000000 */
[----:B------:R-:W-:-:S01]  /*2b30*/  FADD R216, RZ, R34 ;  /* 0x00000022ffd87221 */ /* 0x000fc20000000000 */
[----:B------:R-:W-:Y:S01]  /*2b40*/  FADD R215, RZ, R35 ;  /* 0x00000023ffd77221 */ /* 0x000fe20000000000 */
[----:B------:R-:W-:-:S01]  /*2b50*/  FADD R214, RZ, R36 ;  /* 0x00000024ffd67221 */ /* 0x000fc20000000000 */
[----:B0-----:R-:W-:Y:S01]  /*2b60*/  FADD R227, RZ, R123 ;  /* 0x0000007bffe37221 */ /* 0x001fe20000000000 */
[----:B------:R-:W-:-:S01]  /*2b70*/  FADD R213, RZ, R37 ;  /* 0x00000025ffd57221 */ /* 0x000fc20000000000 */
[----:B------:R-:W-:Y:S01]  /*2b80*/  FADD R212, RZ, R38 ;  /* 0x00000026ffd47221 */ /* 0x000fe20000000000 */
[----:B------:R-:W-:-:S01]  /*2b90*/  FADD R211, RZ, R39 ;  /* 0x00000027ffd37221 */ /* 0x000fc20000000000 */
[----:B------:R-:W-:Y:S01]  /*2ba0*/  FADD R210, RZ, R40 ;  /* 0x00000028ffd27221 */ /* 0x000fe20000000000 */
[----:B------:R0:W-:Y:S01]  /*2bb0*/  STL [R1+0x4], R227 ;  /* 0x000004e301007387 */ /* 0x0001e20000100800 */
        /* <DEDUP_REMOVED lines=93> */
[----:B------:R-:W-:Y:S01]  /*3190*/  UMOV UR6, URZ ;  /* 0x0000003f00067c82 */ /* 0x000fe20008000000 */
[----:B0-----:R-:W-:-:S05]  /*31a0*/  FADD R227, RZ, R130 ;  /* 0x00000082ffe37221 */ /* 0x001fca0000000000 */
[----:B------:R0:W-:Y:S02]  /*31b0*/  STL [R1+0x20], R227 ;  /* 0x000020e301007387 */ /* 0x0001e40000100800 */
        /* <DEDUP_REMOVED lines=42> */
.L_x_26:
[----:B------:R-:W-:-:S04]  /*3460*/  UIADD3 UR19, UR5, 0x1, URZ ;  /* 0x0000000105137890 */ /* 0x000fc8000fffe03f */
[----:B------:R-:W-:-:S04]  /*3470*/  UISETP.NE.AND UP0, UPT, UR19, 0x16, UPT ;  /* 0x000000161300788c */ /* 0x000fc8000bf05270 */
[----:B------:R-:W-:Y:S02]  /*3480*/  USEL UR8, URZ, 0x1, UP0 ;  /* 0x000000013f087887 */ /* 0x000fe40008000000 */
[----:B------:R-:W-:Y:S02]  /*3490*/  USEL UR19, UR19, URZ, UP0 ;  /* 0x0000003f13137287 */ /* 0x000fe40008000000 */
[----:B------:R-:W-:-:S06]  /*34a0*/  ULOP3.LUT UR8, UR4, UR8, URZ, 0x3c, !UPT ;  /* 0x0000000804087292 */ /* 0x000fcc000f8e3c3f */
[----:B0-----:R-:W-:Y:S01]  /*34b0*/  IMAD.U32 R227, RZ, RZ, UR8 ;  /* 0x00000008ffe37e24 */ /* 0x001fe2000f8e00ff */
[----:B------:R-:W-:-:S06]  /*34c0*/  UMOV UR8, 0x1 ;  /* 0x0000000100087882 */ /* 0x000fcc0000000000 */
.L_x_21:
[----:B------:R-:W-:-:S06]  /*34d0*/  UISETP.GE.AND UP0, UPT, UR16, 0x1, UPT ;  /* 0x000000011000788c */ /* 0x000fcc000bf06270 */
[----:B------:R-:W-:-:S13]  /*34e0*/  PLOP3.LUT P1, PT, PT, PT, UP0, 0x80, 0x0 ;  /* 0x000000000000781c */ /* 0x000fda0003f2f008 */
[----:B------:R-:W-:Y:S05]  /*34f0*/  @!P1 BRA `(.L_x_27) ;  /* 0x0000001000809947 */ /* 0x000fea0003800000 */
[----:B------:R-:W-:Y:S01]  /*3500*/  IMAD.U32 R228, RZ, RZ, UR16 ;  /* 0x00000010ffe47e24 */ /* 0x000fe2000f8e00ff */
[----:B------:R-:W-:Y:S01]  /*3510*/  UMOV UR24, UR5 ;  /* 0x0000000500187c82 */ /* 0x000fe20008000000 */
[----:B------:R-:W-:-:S05]  /*3520*/  ULDC UR32, c[0x0][0x50c] ;  /* 0x0001430000207ab9 */ /* 0x000fca0000000800 */
.L_x_35:
[----:B------:R-:W-:-:S06]  /*3530*/  UISETP.NE.AND UP0, UPT, UR27, 0x3, UPT ;  /* 0x000000031b00788c */ /* 0x000fcc000bf05270 */
[----:B------:R-:W-:-:S13]  /*3540*/  PLOP3.LUT P2, PT, PT, PT, UP0, 0x80, 0x0 ;  /* 0x000000000000781c */ /* 0x000fda0003f4f008 */
[----:B01---5:R-:W-:Y:S05]  /*3550*/  @!P2 BRA `(.L_x_28) ;  /* 0x000000000004a947 */ /* 0x023fea0003800000 */
[----:B------:R-:W-:Y:S01]  /*3560*/  BPT.TRAP 0x1 ;  /* 0x000000040000795c */ /* 0x000fe20000300000 */
.L_x_28:
[----:B------:R-:W-:Y:S01]  /*3570*/  ULEA UR9, UR19, UR12, 0x3 ;  /* 0x0000000c13097291 */ /* 0x000fe2000f8e183f */
[----:B------:R-:W-:-:S08]  /*3580*/  SHF.L.U32 R229, R227, 0x1f, RZ ;  /* 0x0000001fe3e57819 */ /* 0x000fd000000006ff */
[----:B------:R0:W1:Y:S01]  /*3590*/  SYNCS.PHASECHK.TRANS64.TRYWAIT P1, [UR9], R229 ;  /* 0x000000e5ff0075a7 */ /* 0x0000620008020149 */
[----:B------:R-:W-:Y:S05]  /*35a0*/  @!P2 BRA `(.L_x_29) ;  /* 0x000000000004a947 */ /* 0x000fea0003800000 */
[----:B------:R-:W-:Y:S01]  /*35b0*/  BPT.TRAP 0x1 ;  /* 0x000000040000795c */ /* 0x000fe20000300000 */
.L_x_29:
[----:B-1----:R-:W-:Y:S05]  /*35c0*/  @P1 BRA `(.L_x_30) ;  /* 0x0000000000081947 */ /* 0x002fea0003800000 */
[----:B------:R-:W1:Y:S02]  /*35d0*/  SYNCS.PHASECHK.TRANS64.TRYWAIT P1, [UR9], R229 ;  /* 0x000000e5ff0075a7 */ /* 0x000e640008020149 */
[----:B-1----:R-:W-:Y:S05]  /*35e0*/  @!P1 BRA `(.L_x_31) ;  /* 0x000000d400f49947 */ /* 0x002fea0003800000 */
.L_x_30:
[----:B------:R-:W-:Y:S01]  /*35f0*/  UIADD3 UR9, UR12, 0x280, URZ ;  /* 0x000002800c097890 */ /* 0x000fe2000fffe03f */
[----:B------:R-:W-:Y:S01]  /*3600*/  WARPGROUP.ARRIVE ;  /* 0x00000000000079c5 */ /* 0x000fe20000000000 */
[----:B------:R-:W-:Y:S02]  /*3610*/  UIADD3 UR10, UR12, 0xb280, URZ ;  /* 0x0000b2800c0a7890 */ /* 0x000fe4000fffe03f */
[----:B------:R-:W-:Y:S02]  /*3620*/  UISETP.NE.AND UP0, UPT, UR7, URZ, UPT ;  /* 0x0000003f0700728c */ /* 0x000fe4000bf05270 */
[----:B------:R-:W-:Y:S02]  /*3630*/  USHF.R.U32.HI UR9, URZ, 0x4, UR9 ;  /* 0x000000043f097899 */ /* 0x000fe40008011609 */
[----:B------:R-:W-:Y:S02]  /*3640*/  USHF.R.U32.HI UR10, URZ, 0x4, UR10 ;  /* 0x000000043f0a7899 */ /* 0x000fe4000801160a */
[----:B------:R-:W-:-:S02]  /*3650*/  USEL UR8, UR8, URZ, !UP0 ;  /* 0x0000003f08087287 */ /* 0x000fc4000c000000 */
[----:B------:R-:W-:Y:S02]  /*3660*/  ULOP3.LUT UR9, UR9, 0x3fff, URZ, 0xc0, !UPT ;  /* 0x00003fff09097892 */ /* 0x000fe4000f8ec03f */
[----:B------:R-:W-:Y:S02]  /*3670*/  ULOP3.LUT UR10, UR10, 0x3fff, URZ, 0xc0, !UPT ;  /* 0x00003fff0a0a7892 */ /* 0x000fe4000f8ec03f */
[----:B------:R-:W-:Y:S02]  /*3680*/  UISETP.NE.U32.AND UP0, UPT, UR8, URZ, UPT ;  /* 0x0000003f0800728c */ /* 0x000fe4000bf05070 */
[----:B------:R-:W-:Y:S02]  /*3690*/  ULOP3.LUT UR8, UR9, 0x10000, URZ, 0xfc, !UPT ;  /* 0x0001000009087892 */ /* 0x000fe4000f8efc3f */
[----:B------:R-:W-:Y:S02]  /*36a0*/  ULOP3.LUT UR10, UR10, 0x10000, URZ, 0xfc, !UPT ;  /* 0x000100000a0a7892 */ /* 0x000fe4000f8efc3f */
[----:B------:R-:W-:-:S02]  /*36b0*/  ULEA UR8, UR19, UR8, 0x7 ;  /* 0x0000000813087291 */ /* 0x000fc4000f8e383f */
[----:B------:R-:W-:Y:S01]  /*36c0*/  ULEA UR10, UR19, UR10, 0x9 ;  /* 0x0000000a130a7291 */ /* 0x000fe2000f8e483f */
[----:B------:R-:W-:Y:S01]  /*36d0*/  UMOV UR9, 0xc0000010 ;  /* 0xc000001000097882 */ /* 0x000fe20000000000 */
[----:B------:R-:W-:Y:S01]  /*36e0*/  UMOV UR11, 0xc0000010 ;  /* 0xc0000010000b7882 */ /* 0x000fe20000000000 */
[----:B------:R-:W-:-:S06]  /*36f0*/  UIADD3 UR6, UR6, 0x1, URZ ;  /* 0x0000000106067890 */ /* 0x000fcc000fffe03f */
[----:B------:R-:W-:Y:S01]  /*3700*/  QGMMA.64x256x32.F32.E5M2.E5M2 R24, gdesc[UR8], R24, UP0, gsb0 ;  /* 0x03e00000081879f3 */ /* 0x000fe2000b803818 */
[----:B------:R-:W-:-:S04]  /*3710*/  UISETP.NE.AND UP0, UPT, UR6, UR32, UPT ;  /* 0x000000200600728c */ /* 0x000fc8000bf05270 */
[----:B------:R-:W-:-:S06]  /*3720*/  USEL UR7, URZ, 0x1, UP0 ;  /* 0x000000013f077887 */ /* 0x000fcc0008000000 */
[----:B------:R-:W-:Y:S01]  /*3730*/  ISETP.NE.AND P1, PT, RZ, UR7, PT ;  /* 0x00000007ff007c0c */ /* 0x000fe2000bf25270 */
[----:B------:R-:W-:-:S12]  /*3740*/  WARPGROUP.DEPBAR.LE gsb0, 0x1 ;  /* 0x00008000000079c5 */ /* 0x000fd80000010100 */
[----:B------:R-:W-:Y:S05]  /*3750*/  @!P1 BRA `(.L_x_32) ;  /* 0x0000000c00809947 */ /* 0x000fea0003800000 */
[----:B------:R-:W-:Y:S02]  /*3760*/  WARPGROUP.DEPBAR.LE gsb0, 0x0 ;  /* 0x00008000000079c5 */ /* 0x000fe40000010000 */
[----:B------:R-:W-:-:S01]  /*3770*/  FADD R226, R24, R226 ;  /* 0x000000e218e27221 */ /* 0x000fc20000000000 */
[----:B------:R-:W-:Y:S01]  /*3780*/  FADD R225, R25, R225 ;  /* 0x000000e119e17221 */ /* 0x000fe20000000000 */
[----:B------:R1:W-:Y:S01]  /*3790*/  STL [R1+0xa0], R227 ;  /* 0x0000a0e301007387 */ /* 0x0003e20000100800 */
[----:B------:R-:W-:-:S01]  /*37a0*/  FADD R224, R26, R224 ;  /* 0x000000e01ae07221 */ /* 0x000fc20000000000 */
[----:B------:R-:W-:Y:S01]  /*37b0*/  FADD R223, R27, R223 ;  /* 0x000000df1bdf7221 */ /* 0x000fe20000000000 */
[----:B------:R-:W-:-:S01]  /*37c0*/  FADD R222, R28, R222 ;  /* 0x000000de1cde7221 */ /* 0x000fc20000000000 */
[----:B------:R-:W-:Y:S01]  /*37d0*/  FADD R221, R29, R221 ;  /* 0x000000dd1ddd7221 */ /* 0x000fe20000000000 */
[----:B-1----:R-:W3:Y:S04]  /*37e0*/  LDL.LU R227, [R1+0x30] ;  /* 0x0000300001e37983 */ /* 0x002ee80000300800 */
[----:B------:R1:W-:Y:S01]  /*37f0*/  STL [R1+0xa4], R226 ;  /* 0x0000a4e201007387 */ /* 0x0003e20000100800 */
[----:B------:R-:W-:-:S01]  /*3800*/  FADD R220, R30, R220 ;  /* 0x000000dc1edc7221 */ /* 0x000fc20000000000 */
[----:B------:R-:W-:-:S02]  /*3810*/  FADD R219, R31, R219 ;  /* 0x000000db1fdb7221 */ /* 0x000fc40000000000 */
[----:B-1----:R-:W4:Y:S04]  /*3820*/  LDL.LU R226, [R1+0x2c] ;  /* 0x00002c0001e27983 */ /* 0x002f280000300800 */
[----:B------:R1:W-:Y:S01]  /*3830*/  STL [R1+0xa8], R225 ;  /* 0x0000a8e101007387 */ /* 0x0003e20000100800 */
[----:B------:R-:W-:-:S03]  /*3840*/  FADD R218, R32, R218 ;  /* 0x000000da20da7221 */ /* 0x000fc60000000000 */
[----:B-1----:R-:W2:Y:S04]  /*3850*/  LDL.LU R225, [R1+0x28] ;  /* 0x0000280001e17983 */ /* 0x002ea80000300800 */
        /* <DEDUP_REMOVED lines=9> */
[----:B------:R1:W-:Y:S04]  /*38f0*/  STL [R1+0xb8], R221 ;  /* 0x0000b8dd01007387 */ /* 0x0003e80000100800 */
        /* <DEDUP_REMOVED lines=12> */
[----:B-1----:R-:W2:Y:S01]  /*39c0*/  LDL.LU R215, [R1] ;  /* 0x0000000001d77983 */ /* 0x002ea20000300800 */
[----:B------:R-:W-:-:S01]  /*39d0*/  FADD R214, R36, R214 ;  /* 0x000000d624d67221 */ /* 0x000fc20000000000 */
[----:B------:R-:W-:Y:S01]  /*39e0*/  FADD R213, R37, R213 ;  /* 0x000000d525d57221 */ /* 0x000fe20000000000 */
[----:B------:R-:W-:-:S01]  /*39f0*/  FADD R212, R38, R212 ;  /* 0x000000d426d47221 */ /* 0x000fc20000000000 */
[----:B------:R-:W-:Y:S01]  /*3a00*/  FADD R211, R39, R211 ;  /* 0x000000d327d37221 */ /* 0x000fe20000000000 */
[----:B------:R-:W-:-:S01]  /*3a10*/  FADD R210, R40, R210 ;  /* 0x000000d228d27221 */ /* 0x000fc20000000000 */
[----:B------:R-:W-:Y:S01]  /*3a20*/  STL [R1+0xd4], R214 ;  /* 0x0000d4d601007387 */ /* 0x000fe20000100800 */
        /* <DEDUP_REMOVED lines=11> */
[----:B------:R1:W-:Y:S01]  /*3ae0*/  STL [R1+0xe0], R211 ;  /* 0x0000e0d301007387 */ /* 0x0003e20000100800 */
[----:B------:R-:W-:-:S01]  /*3af0*/  FADD R200, R50, R200 ;  /* 0x000000c832c87221 */ /* 0x000fc20000000000 */
[----:B------:R-:W-:Y:S01]  /*3b00*/  FADD R199, R51, R199 ;  /* 0x000000c733c77221 */ /* 0x000fe20000000000 */
        /* <DEDUP_REMOVED lines=69> */
[----:B-----5:R-:W-:Y:S01]  /*3f60*/  FADD R0, R121, R0 ;  /* 0x0000000079007221 */ /* 0x020fe20000000000 */
[----:B---3--:R-:W-:-:S01]  /*3f70*/  FADD R227, R134, R227 ;  /* 0x000000e386e37221 */ /* 0x008fc20000000000 */
[----:B----4-:R-:W-:Y:S01]  /*3f80*/  FADD R226, R133, R226 ;  /* 0x000000e285e27221 */ /* 0x010fe20000000000 */
[----:B--2---:R-:W-:-:S01]  /*3f90*/  FADD R225, R132, R225 ;  /* 0x000000e184e17221 */ /* 0x004fc20000000000 */
        /* <DEDUP_REMOVED lines=9> */
[----:B------:R-:W-:-:S05]  /*4030*/  FADD R215, R122, R215 ;  /* 0x000000d77ad77221 */ /* 0x000fca0000000000 */
[----:B------:R2:W-:Y:S04]  /*4040*/  STL [R1], R215 ;  /* 0x000000d701007387 */ /* 0x0005e80000100800 */
[----:B------:R3:W-:Y:S04]  /*4050*/  STL [R1+0x4], R216 ;  /* 0x000004d801007387 */ /* 0x0007e80000100800 */
        /* <DEDUP_REMOVED lines=8> */
[----:B-1----:R-:W4:Y:S04]  /*40e0*/  LDL.LU R211, [R1+0x34] ;  /* 0x0000340001d37983 */ /* 0x002f280000300800 */
[----:B------:R1:W-:Y:S04]  /*40f0*/  STL [R1+0x28], R225 ;  /* 0x000028e101007387 */ /* 0x0003e80000100800 */
[----:B------:R-:W4:Y:S04]  /*4100*/  LDL.LU R212, [R1+0x38] ;  /* 0x0000380001d47983 */ /* 0x000f280000300800 */
[----:B------:R1:W-:Y:S04]  /*4110*/  STL [R1+0x2c], R226 ;  /* 0x00002ce201007387 */ /* 0x0003e80000100800 */
[----:B------:R-:W4:Y:S04]  /*4120*/  LDL.LU R213, [R1+0x3c] ;  /* 0x00003c0001d57983 */ /* 0x000f280000300800 */
[----:B------:R1:W-:Y:S04]  /*4130*/  STL [R1+0x30], R227 ;  /* 0x000030e301007387 */ /* 0x0003e80000100800 */
[----:B------:R-:W4:Y:S04]  /*4140*/  LDL.LU R214, [R1+0x40] ;  /* 0x0000400001d67983 */ /* 0x000f280000300800 */
[----:B--2---:R-:W2:Y:S04]  /*4150*/  LDL.LU R215, [R1+0x44] ;  /* 0x0000440001d77983 */ /* 0x004ea80000300800 */
[----:B---3--:R-:W3:Y:S04]  /*4160*/  LDL.LU R216, [R1+0x48] ;  /* 0x0000480001d87983 */ /* 0x008ee80000300800 */
[----:B----4-:R-:W4:Y:S04]  /*4170*/  LDL.LU R217, [R1+0x4c] ;  /* 0x00004c0001d97983 */ /* 0x010f280000300800 */
[----:B0-----:R-:W4:Y:S04]  /*4180*/  LDL.LU R218, [R1+0x50] ;  /* 0x0000500001da7983 */ /* 0x001f280000300800 */
[----:B------:R-:W4:Y:S04]  /*4190*/  LDL.LU R219, [R1+0x54] ;  /* 0x0000540001db7983 */ /* 0x000f280000300800 */
[----:B------:R-:W4:Y:S04]  /*41a0*/  LDL.LU R220, [R1+0x58] ;  /* 0x0000580001dc7983 */ /* 0x000f280000300800 */
[----:B------:R-:W4:Y:S04]  /*41b0*/  LDL.LU R221, [R1+0x5c] ;  /* 0x00005c0001dd7983 */ /* 0x000f280000300800 */
[----:B------:R-:W4:Y:S04]  /*41c0*/  LDL.LU R222, [R1+0x60] ;  /* 0x0000600001de7983 */ /* 0x000f280000300800 */
[----:B------:R-:W4:Y:S04]  /*41d0*/  LDL.LU R223, [R1+0x64] ;  /* 0x0000640001df7983 */ /* 0x000f280000300800 */
[----:B------:R-:W4:Y:S04]  /*41e0*/  LDL.LU R224, [R1+0x68] ;  /* 0x0000680001e07983 */ /* 0x000f280000300800 */
[----:B-1----:R-:W4:Y:S04]  /*41f0*/  LDL.LU R225, [R1+0x6c] ;  /* 0x00006c0001e17983 */ /* 0x002f280000300800 */
[----:B------:R-:W4:Y:S04]  /*4200*/  LDL.LU R226, [R1+0x70] ;  /* 0x0000700001e27983 */ /* 0x000f280000300800 */
[----:B------:R-:W4:Y:S01]  /*4210*/  LDL.LU R227, [R1+0x74] ;  /* 0x0000740001e37983 */ /* 0x000f220000300800 */
[----:B------:R-:W-:-:S05]  /*4220*/  FADD R211, R135, R211 ;  /* 0x000000d387d37221 */ /* 0x000fca0000000000 */
[----:B------:R0:W-:Y:S01]  /*4230*/  STL [R1+0x34], R211 ;  /* 0x000034d301007387 */ /* 0x0001e20000100800 */
[----:B------:R-:W-:-:S03]  /*4240*/  FADD R212, R136, R212 ;  /* 0x000000d488d47221 */ /* 0x000fc60000000000 */
[----:B0-----:R1:W5:Y:S01]  /*4250*/  LDL.LU R211, [R1+0xe0] ;  /* 0x0000e00001d37983 */ /* 0x0013620000300800 */
[----:B------:R-:W-:-:S03]  /*4260*/  FADD R213, R137, R213 ;  /* 0x000000d589d57221 */ /* 0x000fc60000000000 */
[----:B------:R0:W-:Y:S01]  /*4270*/  STL [R1+0x38], R212 ;  /* 0x000038d401007387 */ /* 0x0001e20000100800 */
[----:B------:R-:W-:-:S01]  /*4280*/  FADD R214, R138, R214 ;  /* 0x000000d68ad67221 */ /* 0x000fc20000000000 */
[----:B--2---:R-:W-:Y:S02]  /*4290*/  FADD R215, R139, R215 ;  /* 0x000000d78bd77221 */ /* 0x004fe40000000000 */
[----:B0-----:R1:W5:Y:S01]  /*42a0*/  LDL.LU R212, [R1+0xdc] ;  /* 0x0000dc0001d47983 */ /* 0x0013620000300800 */
[----:B---3--:R-:W-:-:S03]  /*42b0*/  FADD R216, R140, R216 ;  /* 0x000000d88cd87221 */ /* 0x008fc60000000000 */
[----:B------:R0:W-:Y:S01]  /*42c0*/  STL [R1+0x3c], R213 ;  /* 0x00003cd501007387 */ /* 0x0001e20000100800 */
[----:B----4-:R-:W-:-:S03]  /*42d0*/  FADD R217, R141, R217 ;  /* 0x000000d98dd97221 */ /* 0x010fc60000000000 */
[----:B0-----:R1:W5:Y:S01]  /*42e0*/  LDL.LU R213, [R1+0xd8] ;  /* 0x0000d80001d57983 */ /* 0x0013620000300800 */
[----:B------:R-:W-:-:S03]  /*42f0*/  FADD R218, R142, R218 ;  /* 0x000000da8eda7221 */ /* 0x000fc60000000000 */
[----:B------:R0:W-:Y:S01]  /*4300*/  STL [R1+0x40], R214 ;  /* 0x000040d601007387 */ /* 0x0001e20000100800 */
[----:B------:R-:W-:-:S01]  /*4310*/  FADD R219, R143, R219 ;  /* 0x000000db8fdb7221 */ /* 0x000fc20000000000 */
[----:B------:R-:W-:Y:S02]  /*4320*/  FADD R220, R144, R220 ;  /* 0x000000dc90dc7221 */ /* 0x000fe40000000000 */
[----:B0-----:R1:W5:Y:S04]  /*4330*/  LDL.LU R214, [R1+0xd4] ;  /* 0x0000d40001d67983 */ /* 0x0013680000300800 */
[----:B------:R0:W-:Y:S01]  /*4340*/  STL [R1+0x44], R215 ;  /* 0x000044d701007387 */ /* 0x0001e20000100800 */
[----:B------:R-:W-:-:S01]  /*4350*/  FADD R221, R145, R221 ;  /* 0x000000dd91dd7221 */ /* 0x000fc20000000000 */
[----:B------:R-:W-:-:S02]  /*4360*/  FADD R222, R146, R222 ;  /* 0x000000de92de7221 */ /* 0x000fc40000000000 */
[----:B0-----:R1:W5:Y:S04]  /*4370*/  LDL.LU R215, [R1+0xd0] ;  /* 0x0000d00001d77983 */ /* 0x0013680000300800 */
[----:B------:R0:W-:Y:S01]  /*4380*/  STL [R1+0x48], R216 ;  /* 0x000048d801007387 */ /* 0x0001e20000100800 */
[----:B------:R-:W-:-:S03]  /*4390*/  FADD R223, R147, R223 ;  /* 0x000000df93df7221 */ /* 0x000fc60000000000 */
        /* <DEDUP_REMOVED lines=13> */
[----:B------:R0:W-:Y:S04]  /*4470*/  STL [R1+0x5c], R221 ;  /* 0x00005cdd01007387 */ /* 0x0001e80000100800 */
        /* <DEDUP_REMOVED lines=12> */
[----:B0-----:R1:W5:Y:S01]  /*4540*/  LDL.LU R227, [R1+0xa0] ;  /* 0x0000a00001e37983 */ /* 0x0013620000300800 */
[----:B------:R-:W-:-:S05]  /*4550*/  UMOV UR6, URZ ;  /* 0x0000003f00067c82 */ /* 0x000fca0008000000 */
.L_x_32:
[----:B------:R-:W-:Y:S05]  /*4560*/  @!P2 BRA `(.L_x_33) ;  /* 0x000000000004a947 */ /* 0x000fea0003800000 */
[----:B------:R-:W-:Y:S01]  /*4570*/  BPT.TRAP 0x1 ;  /* 0x000000040000795c */ /* 0x000fe20000300000 */
.L_x_33:
[----:B-----5:R3:W-:Y:S04]  /*4580*/  STL [R1+0xa0], R0 ;  /* 0x0000a00001007387 */ /* 0x0207e80000100800 */
[----:B---3--:R-:W3:Y:S01]  /*4590*/  LDL R0, [R1+0x7c] ;  /* 0x00007c0001007983 */ /* 0x008ee20000100800 */
[----:B0-----:R-:W-:-:S05]  /*45a0*/  IMAD.U32 R229, RZ, RZ, UR24 ;  /* 0x00000018ffe57e24 */ /* 0x001fca000f8e00ff */
[----:B------:R-:W-:-:S05]  /*45b0*/  @P0 LEA R229, R229, UR12, 0x3 ;  /* 0x0000000ce5e50c11 */ /* 0x000fca000f8e18ff */
[----:B------:R-:W-:Y:S01]  /*45c0*/  @P0 VIADD R229, R229, 0xb0 ;  /* 0x000000b0e5e50836 */ /* 0x000fe20000000000 */
[----:B------:R-:W-:-:S06]  /*45d0*/  UISETP.GT.U32.AND UP0, UPT, UR13, 0x1, UPT ;  /* 0x000000010d00788c */ /* 0x000fcc000bf04070 */
[----:B------:R-:W-:Y:S02]  /*45e0*/  PLOP3.LUT P1, PT, PT, PT, UP0, 0x80, 0x0 ;  /* 0x000000000000781c */ /* 0x000fe40003f2f008 */
[----:B---3--:R-:W-:Y:S02]  /*45f0*/  @P0 PRMT R229, R0, 0x654, R229 ;  /* 0x0000065400e50816 */ /* 0x008fe400000000e5 */
[----:B------:R0:W5:Y:S02]  /*4600*/  LDL.LU R0, [R1+0xa0] ;  /* 0x0000a00001007983 */ /* 0x0001640000300800 */
[----:B------:R0:W-:Y:S07]  /*4610*/  @P0 SYNCS.ARRIVE.TRANS64.RED.A1T0 RZ, [R229+URZ], RZ ;  /* 0x000000ffe5ff09a7 */ /* 0x0001ee000810043f */
[----:B------:R-:W-:Y:S05]  /*4620*/  @P1 BRA `(.L_x_34) ;  /* 0x0000000000041947 */ /* 0x000fea0003800000 */
[----:B------:R-:W-:Y:S01]  /*4630*/  BPT.TRAP 0x1 ;  /* 0x000000040000795c */ /* 0x000fe20000300000 */
.L_x_34:
[----:B------:R-:W-:Y:S01]  /*4640*/  UIADD3 UR19, UR19, 0x1, URZ ;  /* 0x0000000113137890 */ /* 0x000fe2000fffe03f */
[C---:B------:R-:W-:Y:S01]  /*4650*/  ISETP.GT.AND P1, PT, R228.reuse, 0x1, PT ;  /* 0x00000001e400780c */ /* 0x040fe20003f24270 */
[----:B------:R-:W-:Y:S01]  /*4660*/  UIADD3 UR24, UR24, 0x1, URZ ;  /* 0x0000000118187890 */ /* 0x000fe2000fffe03f */
[----:B------:R-:W-:Y:S01]  /*4670*/  VIADD R228, R228, 0xffffffff ;  /* 0xffffffffe4e47836 */ /* 0x000fe20000000000 */
[----:B------:R-:W-:Y:S02]  /*4680*/  UISETP.NE.AND UP0, UPT, UR19, 0x16, UPT ;  /* 0x000000161300788c */ /* 0x000fe4000bf05270 */
[----:B------:R-:W-:Y:S02]  /*4690*/  UISETP.NE.AND UP1, UPT, UR24, 0x16, UPT ;  /* 0x000000161800788c */ /* 0x000fe4000bf25270 */
[----:B------:R-:W-:Y:S02]  /*46a0*/  USEL UR8, URZ, 0x1, UP0 ;  /* 0x000000013f087887 */ /* 0x000fe40008000000 */
[----:B------:R-:W-:-:S02]  /*46b0*/  USEL UR19, UR19, URZ, UP0 ;  /* 0x0000003f13137287 */ /* 0x000fc40008000000 */
[----:B------:R-:W-:Y:S02]  /*46c0*/  USEL UR24, UR24, URZ, UP1 ;  /* 0x0000003f18187287 */ /* 0x000fe40008800000 */
[----:B------:R-:W-:Y:S01]  /*46d0*/  LOP3.LUT R227, R227, UR8, RZ, 0x3c, !PT ;  /* 0x00000008e3e37c12 */ /* 0x000fe2000f8e3cff */
[----:B------:R-:W-:Y:S01]  /*46e0*/  UMOV UR8, 0x1 ;  /* 0x0000000100087882 */ /* 0x000fe20000000000 */
[----:B------:R-:W-:Y:S08]  /*46f0*/  @P1 BRA `(.L_x_35) ;  /* 0xffffffec008c1947 */ /* 0x000ff0000383ffff */
.L_x_27:
[----:B------:R-:W-:-:S04]  /*4700*/  UISETP.NE.AND UP0, UPT, UR6, URZ, UPT ;  /* 0x0000003f0600728c */ /* 0x000fc8000bf05270 */
[----:B------:R-:W-:-:S06]  /*4710*/  USEL UR6, URZ, 0x1, !UP0 ;  /* 0x000000013f067887 */ /* 0x000fcc000c000000 */
[----:B------:R-:W-:-:S13]  /*4720*/  ISETP.NE.AND P1, PT, RZ, UR6, PT ;  /* 0x00000006ff007c0c */ /* 0x000fda000bf25270 */
[----:B------:R-:W-:Y:S05]  /*4730*/  @!P1 BRA `(.L_x_36) ;  /* 0x0000000c00dc9947 */ /* 0x000fea0003800000 */
[----:B------:R-:W3:Y:S04]  /*4740*/  LDL.LU R227, [R1+0x74] ;  /* 0x0000740001e37983 */ /* 0x000ee80000300800 */
[----:B---3--:R3:W-:Y:S04]  /*4750*/  STL [R1+0xa0], R227 ;  /* 0x0000a0e301007387 */ /* 0x0087e80000100800 */
[----:B---3--:R-:W3:Y:S04]  /*4760*/  LDL.LU R227, [R1+0x70] ;  /* 0x0000700001e37983 */ /* 0x008ee80000300800 */
        /* <DEDUP_REMOVED lines=55> */
[----:B---3--:R-:W3:Y:S01]  /*4ae0*/  LDL.LU R227, [R1] ;  /* 0x0000000001e37983 */ /* 0x008ee20000300800 */
[----:B------:R-:W-:-:S02]  /*4af0*/  WARPGROUP.DEPBAR.LE gsb0, 0x0 ;  /* 0x00008000000079c5 */ /* 0x000fc40000010000 */
[----:B------:R-:W-:Y:S01]  /*4b00*/  FADD R226, R24, R226 ;  /* 0x000000e218e27221 */ /* 0x000fe20000000000 */
        /* <DEDUP_REMOVED lines=96> */
[----:B-----5:R-:W-:Y:S01]  /*5110*/  FADD R0, R121, R0 ;  /* 0x0000000079007221 */ /* 0x020fe20000000000 */
[----:B---3--:R-:W-:-:S05]  /*5120*/  FADD R227, R122, R227 ;  /* 0x000000e37ae37221 */ /* 0x008fca0000000000 */
[----:B------:R3:W-:Y:S04]  /*5130*/  STL [R1], R227 ;  /* 0x000000e301007387 */ /* 0x0007e80000100800 */
[----:B---3--:R-:W3:Y:S02]  /*5140*/  LDL.LU R227, [R1+0x110] ;  /* 0x0001100001e37983 */ /* 0x008ee40000300800 */
[----:B---3--:R-:W-:-:S05]  /*5150*/  FADD R227, R123, R227 ;  /* 0x000000e37be37221 */ /* 0x008fca0000000000 */
[----:B------:R3:W-:Y:S04]  /*5160*/  STL [R1+0x4], R227 ;  /* 0x000004e301007387 */ /* 0x0007e80000100800 */
        /* <DEDUP_REMOVED lines=83> */
[----:B------:R3:W-:Y:S02]  /*56a0*/  STL [R1+0x74], R227 ;  /* 0x000074e301007387 */ /* 0x0007e40000100800 */
.L_x_36:
[----:B---3--:R-:W-:-:S04]  /*56b0*/  IMAD.U32 R227, RZ, RZ, UR31 ;  /* 0x0000001fffe37e24 */ /* 0x008fc8000f8e00ff */
[----:B------:R3:W-:Y:S01]  /*56c0*/  SYNCS.ARRIVE.TRANS64.A1T0 RZ, [R227+UR29], RZ ;  /* 0x000000ffe3ff79a7 */ /* 0x0007e2000810001d */
[----:B------:R-:W-:Y:S02]  /*56d0*/  WARPGROUP.DEPBAR.LE gsb0, 0x0 ;  /* 0x00008000000079c5 */ /* 0x000fe40000010000 */
[----:B------:R-:W4:Y:S02]  /*56e0*/  LDC R24, c[0x0][0x28c] ;  /* 0x0000a300ff187b82 */ /* 0x000f240000000800 */
[----:B----4-:R-:W-:-:S13]  /*56f0*/  ISETP.GE.AND P1, PT, R24, 0x1, PT ;  /* 0x000000011800780c */ /* 0x010fda0003f26270 */
[----:B---3--:R-:W-:Y:S05]  /*5700*/  @!P1 BRA `(.L_x_37) ;  /* 0x0000000000509947 */ /* 0x008fea0003800000 */
[----:B------:R-:W-:-:S06]  /*5710*/  UISETP.NE.AND UP0, UPT, UR27, 0x3, UPT ;  /* 0x000000031b00788c */ /* 0x000fcc000bf05270 */
[----:B------:R-:W-:-:S13]  /*5720*/  PLOP3.LUT P1, PT, PT, PT, UP0, 0x80, 0x0 ;  /* 0x000000000000781c */ /* 0x000fda0003f2f008 */
[----:B------:R-:W-:Y:S05]  /*5730*/  @!P1 BRA `(.L_x_38) ;  /* 0x0000000000049947 */ /* 0x000fea0003800000 */
[----:B------:R-:W-:Y:S01]  /*5740*/  BPT.TRAP 0x1 ;  /* 0x000000040000795c */ /* 0x000fe20000300000 */
.L_x_38:
[----:B------:R-:W3:Y:S01]  /*5750*/  LDL R227, [R1+0x7c] ;  /* 0x00007c0001e37983 */ /* 0x000ee20000100800 */
[----:B------:R-:W-:-:S05]  /*5760*/  VOTEU.ANY UP0, P0 ;  /* 0x00000000003f7886 */ /* 0x000fca0000000100 */
[----:B------:R-:W-:Y:S02]  /*5770*/  @UP0 UIADD3 UR6, UR16, UR5, URZ ;  /* 0x0000000510060290 */ /* 0x000fe4000fffe03f */
[----:B------:R-:W-:-:S04]  /*5780*/  UISETP.GT.U32.AND UP0, UPT, UR13, 0x1, UPT ;  /* 0x000000010d00788c */ /* 0x000fc8000bf04070 */
[----:B------:R-:W-:Y:S02]  /*5790*/  IMAD.U32 R24, RZ, RZ, UR6 ;  /* 0x00000006ff187e24 */ /* 0x000fe4000f8e00ff */
[----:B------:R-:W-:Y:S01]  /*57a0*/  IMAD.U32 R27, RZ, RZ, UR6 ;  /* 0x00000006ff1b7e24 */ /* 0x000fe2000f8e00ff */
[----:B------:R-:W-:Y:S01]  /*57b0*/  PLOP3.LUT P1, PT, PT, PT, UP0, 0x80, 0x0 ;  /* 0x000000000000781c */ /* 0x000fe20003f2f008 */
[----:B------:R-:W-:-:S05]  /*57c0*/  @P0 IMAD.WIDE.U32 R24, R24, -0x45d1745d, RZ ;  /* 0xba2e8ba318180825 */ /* 0x000fca00078e00ff */
[----:B------:R-:W-:-:S05]  /*57d0*/  @P0 SHF.R.U32.HI R24, RZ, 0x4, R25 ;  /* 0x00000004ff180819 */ /* 0x000fca0000011619 */
[----:B------:R-:W-:-:S05]  /*57e0*/  @P0 IMAD R24, R24, -0x16, R27 ;  /* 0xffffffea18180824 */ /* 0x000fca00078e021b */
[----:B------:R-:W-:-:S05]  /*57f0*/  @P0 LEA R24, R24, UR12, 0x3 ;  /* 0x0000000c18180c11 */ /* 0x000fca000f8e18ff */
[----:B------:R-:W-:-:S05]  /*5800*/  @P0 VIADD R24, R24, 0xb0 ;  /* 0x000000b018180836 */ /* 0x000fca0000000000 */
[----:B---3--:R-:W-:-:S04]  /*5810*/  @P0 PRMT R24, R227, 0x654, R24 ;  /* 0x00000654e3180816 */ /* 0x008fc80000000018 */
[----:B------:R3:W-:Y:S01]  /*5820*/  @P0 SYNCS.ARRIVE.TRANS64.RED.A1T0 RZ, [R24+URZ], RZ ;  /* 0x000000ff18ff09a7 */ /* 0x0007e2000810043f */
[----:B------:R-:W-:Y:S05]  /*5830*/  @P1 BRA `(.L_x_37) ;  /* 0x0000000000041947 */ /* 0x000fea0003800000 */
[----:B------:R-:W-:Y:S01]  /*5840*/  BPT.TRAP 0x1 ;  /* 0x000000040000795c */ /* 0x000fe20000300000 */
.L_x_37:
[----:B------:R-:W4:Y:S01]  /*5850*/  S2R R25, SR_TID.X ;  /* 0x0000000000197919 */ /* 0x000f220000002100 */
[----:B---3--:R-:W-:Y:S01]  /*5860*/  IMAD.U32 R24, RZ, RZ, UR30 ;  /* 0x0000001eff187e24 */ /* 0x008fe2000f8e00ff */
[----:B------:R-:W-:Y:S01]  /*5870*/  UIADD3 UR5, UR28, UR5, URZ ;  /* 0x000000051c057290 */ /* 0x000fe2000fffe03f */
[----:B------:R-:W3:Y:S01]  /*5880*/  LDC R35, c[0x0][0x288] ;  /* 0x0000a200ff237b82 */ /* 0x000ee20000000800 */
[----:B------:R-:W-:Y:S02]  /*5890*/  UISETP.GE.U32.AND UP1, UPT, UR28, 0x16, UPT ;  /* 0x000000161c00788c */ /* 0x000fe4000bf26070 */
[----:B------:R-:W-:Y:S01]  /*58a0*/  SHF.L.U32 R24, R24, 0x1f, RZ ;  /* 0x0000001f18187819 */ /* 0x000fe200000006ff */
[----:B------:R-:W-:Y:S02]  /*58b0*/  UISETP.GT.U32.AND UP0, UPT, UR5, 0x15, UPT ;  /* 0x000000150500788c */ /* 0x000fe4000bf04070 */
[----:B------:R-:W-:Y:S01]  /*58c0*/  UIMAD.WIDE.U32 UR6, UR5, -0x45d1745d, URZ ;  /* 0xba2e8ba3050678a5 */ /* 0x000fe2000f8e003f */
[----:B------:R-:W0:Y:S01]  /*58d0*/  SYNCS.PHASECHK.TRANS64.TRYWAIT P1, [UR17+0x8], R24 ;  /* 0x00000818ff0075a7 */ /* 0x000e220008020151 */
[----:B------:R-:W-:-:S02]  /*58e0*/  UISETP.LT.U32.AND UP0, UPT, UR28, 0x16, UP0 ;  /* 0x000000161c00788c */ /* 0x000fc40008701070 */
[----:B------:R-:W-:Y:S02]  /*58f0*/  USHF.R.U32.HI UR6, URZ, 0x4, UR7 ;  /* 0x000000043f067899 */ /* 0x000fe40008011607 */
[----:B------:R-:W-:Y:S02]  /*5900*/  USEL UR8, URZ, 0x1, !UP0 ;  /* 0x000000013f087887 */ /* 0x000fe4000c000000 */
[----:B------:R-:W-:Y:S02]  /*5910*/  UIMAD UR5, UR6, -0x16, UR5 ;  /* 0xffffffea060578a4 */ /* 0x000fe4000f8e0205 */
[----:B------:R-:W-:-:S04]  /*5920*/  ULOP3.LUT UR4, UR4, UR8, URZ, 0x3c, !UPT ;  /* 0x0000000804047292 */ /* 0x000fc8000f8e3c3f */
[----:B------:R-:W-:Y:S01]  /*5930*/  @UP1 ULOP3.LUT UR4, UR4, 0x1, UR6, 0x78, !UPT ;  /* 0x0000000104041892 */ /* 0x000fe2000f8e7806 */
[----:B----4-:R-:W-:-:S04]  /*5940*/  SHF.R.S32.HI R26, RZ, 0x1f, R25 ;  /* 0x0000001fff1a7819 */ /* 0x010fc80000011419 */
[----:B------:R-:W-:-:S04]  /*5950*/  LEA.HI R26, R26, R25, RZ, 0x7 ;  /* 0x000000191a1a7211 */ /* 0x000fc800078f38ff */
[----:B------:R-:W-:-:S05]  /*5960*/  LOP3.LUT R26, R26, 0xffffff80, RZ, 0xc0, !PT ;  /* 0xffffff801a1a7812 */ /* 0x000fca00078ec0ff */
[----:B------:R-:W-:-:S05]  /*5970*/  IMAD.IADD R26, R25, 0x1, -R26 ;  /* 0x00000001191a7824 */ /* 0x000fca00078e0a1a */
[----:B------:R-:W-:-:S04]  /*5980*/  SHF.R.S32.HI R25, RZ, 0x1f, R26 ;  /* 0x0000001fff197819 */ /* 0x000fc8000001141a */
[----:B------:R-:W-:-:S04]  /*5990*/  LEA.HI R25, R25, R26, RZ, 0x2 ;  /* 0x0000001a19197211 */ /* 0x000fc800078f10ff */
[----:B------:R-:W-:-:S05]  /*59a0*/  LOP3.LUT R25, R25, 0xfffffffc, RZ, 0xc0, !PT ;  /* 0xfffffffc19197812 */ /* 0x000fca00078ec0ff */
[----:B------:R-:W-:-:S04]  /*59b0*/  IMAD.IADD R40, R26, 0x1, -R25 ;  /* 0x000000011a287824 */ /* 0x000fc800078e0a19 */
[----:B------:R-:W-:Y:S01]  /*59c0*/  IMAD.SHL.U32 R32, R40, 0x2, RZ ;  /* 0x0000000228207824 */ /* 0x000fe200078e00ff */
[----:B0--3--:R-:W-:Y:S06]  /*59d0*/  @!P1 BRA `(.L_x_39) ;  /* 0x000000b400189947 */ /* 0x009fec0003800000 */
.L_x_343:
[----:B------:R3:W-:Y:S01]  /*59e0*/  STL [R1+0xa4], R2 ;  /* 0x0000a40201007387 */ /* 0x0007e20000100800 */
[----:B------:R-:W-:Y:S01]  /*59f0*/  ULDC UR8, c[0x0][0x284] ;  /* 0x0000a10000087ab9 */ /* 0x000fe20000000800 */
[----:B------:R-:W-:Y:S01]  /*5a00*/  SHF.R.S32.HI R33, RZ, 0x1f, R32 ;  /* 0x0000001fff217819 */ /* 0x000fe20000011420 */
[----:B------:R-:W-:Y:S01]  /*5a10*/  ULDC.64 UR6, c[0x0][0x5d0] ;  /* 0x0001740000067ab9 */ /* 0x000fe20000000a00 */
[----:B---3--:R-:W3:Y:S04]  /*5a20*/  LDL.LU R2, [R1+0x8c] ;  /* 0x00008c0001027983 */ /* 0x008ee80000300800 */
[----:B-----5:R4:W-:Y:S04]  /*5a30*/  STL [R1+0xa0], R0 ;  /* 0x0000a00001007387 */ /* 0x0209e80000100800 */
[----:B------:R-:W2:Y:S04]  /*5a40*/  LDL R227, [R1+0x78] ;  /* 0x0000780001e37983 */ /* 0x000ea80000100800 */
[----:B----4-:R-:W4:Y:S01]  /*5a50*/  LDL R0, [R1+0x88] ;  /* 0x0000880001007983 */ /* 0x010f220000100800 */
[----:B---3--:R-:W-:-:S03]  /*5a60*/  IMAD.SHL.U32 R37, R2, 0x100, RZ ;  /* 0x0000010002257824 */ /* 0x008fc600078e00ff */
[----:B------:R3:W5:Y:S01]  /*5a70*/  LDL.LU R2, [R1+0xa4] ;  /* 0x0000a40001027983 */ /* 0x0007620000300800 */
[----:B----4-:R-:W-:-:S03]  /*5a80*/  IMAD.SHL.U32 R34, R0, 0x40, RZ ;  /* 0x0000004000227824 */ /* 0x010fc600078e00ff */
[----:B------:R3:W5:Y:S02]  /*5a90*/  LDL.LU R0, [R1+0xa0] ;  /* 0x0000a00001007983 */ /* 0x0007640000300800 */
[----:B------:R-:W-:Y:S02]  /*5aa0*/  ISETP.GE.AND P1, PT, R34, UR8, PT ;  /* 0x0000000822007c0c */ /* 0x000fe4000bf26270 */
[----:B--2---:R-:W-:Y:S02]  /*5ab0*/  SHF.R.S32.HI R38, RZ, 0x1f, R227 ;  /* 0x0000001fff267819 */ /* 0x004fe400000114e3 */
[----:B------:R-:W-:Y:S01]  /*5ac0*/  ISETP.GE.OR P1, PT, R37, R35, P1 ;  /* 0x000000232500720c */ /* 0x000fe20000f26670 */
[----:B0-----:R-:W-:-:S04]  /*5ad0*/  IMAD.WIDE.U32 R24, R227, UR6, R32 ;  /* 0x00000006e3187c25 */ /* 0x001fc8000f8e0020 */
[----:B------:R-:W-:Y:S01]  /*5ae0*/  IMAD R26, R38, UR6, RZ ;  /* 0x00000006261a7c24 */ /* 0x000fe2000f8e02ff */
[----:B------:R-:W-:Y:S02]  /*5af0*/  SHF.R.S32.HI R36, RZ, 0x1f, R37 ;  /* 0x0000001fff247819 */ /* 0x000fe40000011425 */
[----:B------:R-:W-:Y:S01]  /*5b00*/  IADD3 R24, P2, R37, R24, RZ ;  /* 0x0000001825187210 */ /* 0x000fe20007f5e0ff */
[----:B------:R-:W-:-:S05]  /*5b10*/  IMAD R27, R227, UR7, R26 ;  /* 0x00000007e31b7c24 */ /* 0x000fca000f8e021a */
[----:B------:R-:W-:Y:S01]  /*5b20*/  IADD3.X R25, R36, R25, R27, P2, !PT ;  /* 0x0000001924197210 */ /* 0x000fe200017fe41b */
[----:B---3--:R-:W-:Y:S06]  /*5b30*/  @P1 BRA `(.L_x_40) ;  /* 0x0000008c00cc1947 */ /* 0x008fec0003800000 */
[----:B------:R0:W-:Y:S01]  /*5b40*/  STL.64 [R1+0xa8], R4 ;  /* 0x0000a80401007387 */ /* 0x0001e20000100a00 */
[----:B------:R-:W2:Y:S01]  /*5b50*/  LDC.64 R28, c[0x0][0x5c8] ;  /* 0x00017200ff1c7b82 */ /* 0x000ea20000000a00 */
[----:B------:R-:W-:Y:S02]  /*5b60*/  ULDC.64 UR6, c[0x0][0x5c0] ;  /* 0x0001700000067ab9 */ /* 0x000fe40000000a00 */
[----:B0-----:R-:W3:Y:S04]  /*5b70*/  LDL.64 R4, [R1+0x90] ;  /* 0x0000900001047983 */ /* 0x001ee80000100a00 */
[----:B-----5:R0:W-:Y:S04]  /*5b80*/  STL [R1+0xa4], R2 ;  /* 0x0000a40201007387 */ /* 0x0201e80000100800 */
[----:B0-----:R-:W3:Y:S04]  /*5b90*/  LDL.LU R2, [R1+0x88] ;  /* 0x0000880001027983 */ /* 0x001ee80000300800 */
[----:B------:R0:W-:Y:S04]  /*5ba0*/  STL [R1+0xa0], R0 ;  /* 0x0000a00001007387 */ /* 0x0001e80000100800 */
[----:B0-----:R-:W4:Y:S01]  /*5bb0*/  LDL R0, [R1+0x98] ;  /* 0x0000980001007983 */ /* 0x001f220000100800 */
[----:B---3--:R-:W-:-:S03]  /*5bc0*/  IMAD.WIDE R30, R2, 0x40, R4 ;  /* 0x00000040021e7825 */ /* 0x008fc600078e0204 */
[----:B------:R0:W5:Y:S04]  /*5bd0*/  LDL.LU.64 R4, [R1+0xa8] ;  /* 0x0000a80001047983 */ /* 0x0001680000300a00 */
[----:B------:R0:W5:Y:S01]  /*5be0*/  LDL.LU R2, [R1+0xa4] ;  /* 0x0000a40001027983 */ /* 0x0001620000300800 */
[-C--:B--2---:R-:W-:Y:S02]  /*5bf0*/  IMAD R26, R31, R28.reuse, RZ ;  /* 0x0000001c1f1a7224 */ /* 0x084fe400078e02ff */
[----:B------:R-:W-:-:S04]  /*5c00*/  IMAD.WIDE.U32 R24, R30, R28, R24 ;  /* 0x0000001c1e187225 */ /* 0x000fc800078e0018 */
[----:B------:R-:W-:Y:S01]  /*5c10*/  IMAD R27, R30, R29, R26 ;  /* 0x0000001d1e1b7224 */ /* 0x000fe200078e021a */
[----:B------:R-:W-:Y:S01]  /*5c20*/  LEA R26, P1, R28, R24, 0x3 ;  /* 0x000000181c1a7211 */ /* 0x000fe200078218ff */
[----:B----4-:R-:W-:Y:S01]  /*5c30*/  IMAD.IADD R39, R0, 0x1, -R34 ;  /* 0x0000000100277824 */ /* 0x010fe200078e0a22 */
[----:B------:R-:W-:Y:S01]  /*5c40*/  IADD3 R24, P2, R24, UR6, RZ ;  /* 0x0000000618187c10 */ /* 0x000fe2000ff5e0ff */
[----:B------:R0:W5:Y:S01]  /*5c50*/  LDL.LU R0, [R1+0xa0] ;  /* 0x0000a00001007983 */ /* 0x0001620000300800 */
[----:B------:R-:W-:Y:S01]  /*5c60*/  IMAD.IADD R27, R25, 0x1, R27 ;  /* 0x00000001191b7824 */ /* 0x000fe200078e021b */
[----:B------:R-:W-:-:S04]  /*5c70*/  IADD3 R26, P4, R26, UR6, RZ ;  /* 0x000000061a1a7c10 */ /* 0x000fc8000ff9e0ff */
[----:B------:R-:W-:Y:S01]  /*5c80*/  LEA.HI.X R29, R28, R27, R29, 0x3, P1 ;  /* 0x0000001b1c1d7211 */ /* 0x000fe200008f1c1d */
[----:B------:R-:W-:Y:S01]  /*5c90*/  IMAD R28, R40, -0x2, R35 ;  /* 0xfffffffe281c7824 */ /* 0x000fe200078e0223 */
[----:B------:R-:W-:Y:S01]  /*5ca0*/  FSETP.NEU.AND P1, PT, RZ, UR26, PT ;  /* 0x0000001aff007c0b */ /* 0x000fe2000bf2d000 */
[----:B------:R-:W-:Y:S01]  /*5cb0*/  BSSY B0, `(.L_x_40) ;  /* 0x00008db000007945 */ /* 0x000fe20003800000 */
[----:B------:R-:W-:Y:S02]  /*5cc0*/  IADD3.X R25, R27, UR7, RZ, P2, !PT ;  /* 0x000000071b197c10 */ /* 0x000fe400097fe4ff */
[----:B------:R-:W-:Y:S01]  /*5cd0*/  IADD3.X R27, R29, UR7, RZ, P4, !PT ;  /* 0x000000071d1b7c10 */ /* 0x000fe2000a7fe4ff */
[----:B------:R-:W-:-:S08]  /*5ce0*/  IMAD.IADD R34, R28, 0x1, -R37 ;  /* 0x000000011c227824 */ /* 0x000fd000078e0a25 */
[----:B0-----:R-:W-:Y:S05]  /*5cf0*/  @!P1 BRA `(.L_x_41) ;  /* 0x0000006800d89947 */ /* 0x001fea0003800000 */
[----:B------:R-:W-:Y:S01]  /*5d00*/  ULDC.64 UR6, c[0x0][0x5b8] ;  /* 0x00016e0000067ab9 */ /* 0x000fe20000000a00 */
[----:B------:R-:W-:Y:S01]  /*5d10*/  ULDC.64 UR8, c[0x0][0x5a8] ;  /* 0x00016a0000087ab9 */ /* 0x000fe20000000a00 */
[----:B------:R-:W-:Y:S01]  /*5d20*/  IMAD.WIDE.U32 R32, R227, UR6, R32 ;  /* 0x00000006e3207c25 */ /* 0x000fe2000f8e0020 */
[----:B------:R-:W-:Y:S03]  /*5d30*/  BSSY B1, `(.L_x_42) ;  /* 0x0000010000017945 */ /* 0x000fe60003800000 */
[----:B------:R-:W-:Y:S01]  /*5d40*/  IMAD R28, R38, UR6, RZ ;  /* 0x00000006261c7c24 */ /* 0x000fe2000f8e02ff */
[----:B------:R-:W-:-:S03]  /*5d50*/  IADD3 R32, P1, R37, R32, RZ ;  /* 0x0000002025207210 */ /* 0x000fc60007f3e0ff */
[----:B------:R-:W-:Y:S01]  /*5d60*/  IMAD R29, R227, UR7, R28 ;  /* 0x00000007e31d7c24 */ /* 0x000fe2000f8e021c */
[----:B------:R-:W-:Y:S02]  /*5d70*/  ULDC.64 UR6, c[0x0][0x5b0] ;  /* 0x00016c0000067ab9 */ /* 0x000fe40000000a00 */
[----:B------:R-:W-:Y:S02]  /*5d80*/  IMAD R35, R31, UR6, RZ ;  /* 0x000000061f237c24 */ /* 0x000fe4000f8e02ff */
[----:B------:R-:W-:Y:S02]  /*5d90*/  IADD3.X R33, R36, R33, R29, P1, !PT ;  /* 0x0000002124217210 */ /* 0x000fe40000ffe41d */
[----:B------:R-:W-:Y:S01]  /*5da0*/  ISETP.GE.AND P1, PT, R39, 0x1, PT ;  /* 0x000000012700780c */ /* 0x000fe20003f26270 */
[C---:B------:R-:W-:Y:S02]  /*5db0*/  IMAD R35, R30.reuse, UR7, R35 ;  /* 0x000000071e237c24 */ /* 0x040fe4000f8e0223 */
[----:B------:R-:W-:Y:S01]  /*5dc0*/  IMAD.WIDE.U32 R28, R30, UR6, R32 ;  /* 0x000000061e1c7c25 */ /* 0x000fe2000f8e0020 */
[----:B------:R-:W-:-:S02]  /*5dd0*/  ISETP.LT.OR P5, PT, R34, 0x1, !P1 ;  /* 0x000000012200780c */ /* 0x000fc40004fa1670 */
[----:B------:R-:W-:-:S04]  /*5de0*/  IADD3 R28, P2, R28, UR8, RZ ;  /* 0x000000081c1c7c10 */ /* 0x000fc8000ff5e0ff */
[--C-:B------:R-:W-:Y:S02]  /*5df0*/  IADD3.X R29, R29, UR9, R35.reuse, P2, !PT ;  /* 0x000000091d1d7c10 */ /* 0x100fe400097fe423 */
[----:B------:R-:W-:-:S05]  /*5e00*/  PRMT R35, RZ, 0x7610, R35 ;  /* 0x00007610ff237816 */ /* 0x000fca0000000023 */
[----:B------:R-:W-:Y:S05]  /*5e10*/  @P5 BRA `(.L_x_43) ;  /* 0x0000000000045947 */ /* 0x000fea0003800000 */
[----:B------:R0:W5:Y:S02]  /*5e20*/  LDG.E.U8 R35, desc[UR22][R28.64] ;  /* 0x000000161c237981 */ /* 0x000164000c1e1100 */
.L_x_43:
[----:B------:R-:W-:Y:S05]  /*5e30*/  BSYNC B1 ;  /* 0x0000000000017941 */ /* 0x000fea0003800000 */
.L_x_42:
[----:B-----5:R-:W-:Y:S01]  /*5e40*/  LOP3.LUT R35, R35, 0xff, RZ, 0xc0, !PT ;  /* 0x000000ff23237812 */ /* 0x020fe200078ec0ff */
[----:B------:R-:W-:Y:S01]  /*5e50*/  BSSY B1, `(.L_x_44) ;  /* 0x000000b000017945 */ /* 0x000fe20003800000 */
[----:B------:R-:W-:Y:S02]  /*5e60*/  ISETP.LT.OR P4, PT, R34, 0x2, !P1 ;  /* 0x000000022200780c */ /* 0x000fe40004f81670 */
[----:B------:R-:W-:-:S05]  /*5e70*/  F2FP.F16.E5M2.UNPACK_B R35, R35 ;  /* 0x00000023ff23723e */ /* 0x000fca00020004ff */
[----:B------:R-:W-:-:S05]  /*5e80*/  HADD2.F32 R35, -RZ, R35.H0_H0 ;  /* 0x20000023ff237230 */ /* 0x000fca0000004100 */
[----:B------:R-:W-:-:S04]  /*5e90*/  FMUL R35, R35, UR26 ;  /* 0x0000001a23237c20 */ /* 0x000fc80008400000 */
[----:B------:R-:W-:-:S05]  /*5ea0*/  FFMA R35, R226, UR25, R35 ;  /* 0x00000019e2237c23 */ /* 0x000fca0008000023 */
[----:B------:R-:W-:Y:S02]  /*5eb0*/  F2FP.SATFINITE.E5M2.F32.PACK_AB_MERGE_C R37, RZ, R35, RZ ;  /* 0x00000023ff25723e */ /* 0x000fe400048060ff */
[----:B------:R-:W-:-:S03]  /*5ec0*/  PRMT R35, RZ, 0x7610, R35 ;  /* 0x00007610ff237816 */ /* 0x000fc60000000023 */
[----:B------:R2:W-:Y:S01]  /*5ed0*/  @!P5 STG.E.U8 desc[UR22][R24.64], R37 ;  /* 0x000000251800d986 */ /* 0x0005e2000c101116 */
[----:B------:R-:W-:Y:S05]  /*5ee0*/  @P4 BRA `(.L_x_45) ;  /* 0x0000000000044947 */ /* 0x000fea0003800000 */
[----:B------:R3:W5:Y:S02]  /*5ef0*/  LDG.E.U8 R35, desc[UR22][R28.64+0x1] ;  /* 0x000001161c237981 */ /* 0x000764000c1e1100 */
.L_x_45:
[----:B------:R-:W-:Y:S05]  /*5f00*/  BSYNC B1 ;  /* 0x0000000000017941 */ /* 0x000fea0003800000 */
.L_x_44:
[----:B-----5:R-:W-:Y:S01]  /*5f10*/  LOP3.LUT R35, R35, 0xff, RZ, 0xc0, !PT ;  /* 0x000000ff23237812 */ /* 0x020fe200078ec0ff */
[----:B------:R-:W-:Y:S01]  /*5f20*/  BSSY B1, `(.L_x_46) ;  /* 0x0000013000017945 */ /* 0x000fe20003800000 */
[----:B--2---:R-:W-:Y:S02]  /*5f30*/  IADD3 R37, P2, R30, 0x8, RZ ;  /* 0x000000081e257810 */ /* 0x004fe40007f5e0ff */
[----:B------:R-:W-:-:S03]  /*5f40*/  F2FP.F16.E5M2.UNPACK_B R35, R35 ;  /* 0x00000023ff23723e */ /* 0x000fc600020004ff */
[----:B------:R-:W-:Y:S01]  /*5f50*/  IMAD.X R31, RZ, RZ, R31, P2 ;  /* 0x000000ffff1f7224 */ /* 0x000fe200010e061f */
[----:B------:R-:W-:Y:S01]  /*5f60*/  ISETP.GE.AND P2, PT, R39, 0x9, PT ;  /* 0x000000092700780c */ /* 0x000fe20003f46270 */
[----:B------:R-:W-:Y:S02]  /*5f70*/  HADD2.F32 R35, -RZ, R35.H0_H0 ;  /* 0x20000023ff237230 */ /* 0x000fe40000004100 */
[----:B------:R-:W-:Y:S01]  /*5f80*/  IMAD R36, R31, UR6, RZ ;  /* 0x000000061f247c24 */ /* 0x000fe2000f8e02ff */
[----:B------:R-:W-:Y:S01]  /*5f90*/  ISETP.LT.OR P5, PT, R34, 0x1, !P2 ;  /* 0x000000012200780c */ /* 0x000fe200057a1670 */
[----:B------:R-:W-:-:S04]  /*5fa0*/  IMAD.WIDE.U32 R32, R37, UR6, R32 ;  /* 0x0000000625207c25 */ /* 0x000fc8000f8e0020 */
[----:B------:R-:W-:Y:S01]  /*5fb0*/  FMUL R30, R35, UR26 ;  /* 0x0000001a231e7c20 */ /* 0x000fe20008400000 */
[----:B------:R-:W-:-:S03]  /*5fc0*/  IMAD R37, R37, UR7, R36 ;  /* 0x0000000725257c24 */ /* 0x000fc6000f8e0224 */
[----:B------:R-:W-:Y:S01]  /*5fd0*/  FFMA R225, R225, UR25, R30 ;  /* 0x00000019e1e17c23 */ /* 0x000fe2000800001e */
[----:B------:R-:W-:Y:S02]  /*5fe0*/  IADD3 R30, P6, R32, UR8, RZ ;  /* 0x00000008201e7c10 */ /* 0x000fe4000ffde0ff */
[----:B------:R-:W-:Y:S02]  /*5ff0*/  PRMT R32, RZ, 0x7610, R32 ;  /* 0x00007610ff207816 */ /* 0x000fe40000000020 */
[----:B------:R-:W-:Y:S02]  /*6000*/  F2FP.SATFINITE.E5M2.F32.PACK_AB_MERGE_C R225, RZ, R225, RZ ;  /* 0x000000e1ffe1723e */ /* 0x000fe400048060ff */
[----:B------:R-:W-:-:S03]  /*6010*/  IADD3.X R31, R33, UR9, R37, P6, !PT ;  /* 0x00000009211f7c10 */ /* 0x000fc6000b7fe425 */
[----:B------:R2:W-:Y:S01]  /*6020*/  @!P4 STG.E.U8 desc[UR22][R24.64+0x1], R225 ;  /* 0x000001e11800c986 */ /* 0x0005e2000c101116 */
[----:B------:R-:W-:Y:S05]  /*6030*/  @P5 BRA `(.L_x_47) ;  /* 0x0000000000045947 */ /* 0x000fea0003800000 */
[----:B------:R4:W5:Y:S02]  /*6040*/  LDG.E.U8 R32, desc[UR22][R30.64] ;  /* 0x000000161e207981 */ /* 0x000964000c1e1100 */
.L_x_47:
[----:B------:R-:W-:Y:S05]  /*6050*/  BSYNC B1 ;  /* 0x0000000000017941 */ /* 0x000fea0003800000 */
.L_x_46:
[----:B-----5:R-:W-:Y:S01]  /*6060*/  LOP3.LUT R32, R32, 0xff, RZ, 0xc0, !PT ;  /* 0x000000ff20207812 */ /* 0x020fe200078ec0ff */
[----:B------:R-:W-:Y:S01]  /*6070*/  BSSY B1, `(.L_x_48) ;  /* 0x000000b000017945 */ /* 0x000fe20003800000 */
[----:B------:R-:W-:Y:S02]  /*6080*/  ISETP.LT.OR P4, PT, R34, 0x2, !P2 ;  /* 0x000000022200780c */ /* 0x000fe40005781670 */
[----:B------:R-:W-:-:S05]  /*6090*/  F2FP.F16.E5M2.UNPACK_B R32, R32 ;  /* 0x00000020ff20723e */ /* 0x000fca00020004ff */
[----:B------:R-:W-:-:S05]  /*60a0*/  HADD2.F32 R32, -RZ, R32.H0_H0 ;  /* 0x20000020ff207230 */ /* 0x000fca0000004100 */
[----:B------:R-:W-:Y:S01]  /*60b0*/  FMUL R33, R32, UR26 ;  /* 0x0000001a20217c20 */ /* 0x000fe20008400000 */
[----:B------:R-:W-:-:S03]  /*60c0*/  PRMT R32, RZ, 0x7610, R32 ;  /* 0x00007610ff207816 */ /* 0x000fc60000000020 */
[----:B------:R-:W-:-:S05]  /*60d0*/  FFMA R33, R224, UR25, R33 ;  /* 0x00000019e0217c23 */ /* 0x000fca0008000021 */
[----:B------:R-:W-:-:S05]  /*60e0*/  F2FP.SATFINITE.E5M2.F32.PACK_AB_MERGE_C R33, RZ, R33, RZ ;  /* 0x00000021ff21723e */ /* 0x000fca00048060ff */
[----:B------:R0:W-:Y:S01]  /*60f0*/  @!P5 STG.E.U8 desc[UR22][R26.64], R33 ;  /* 0x000000211a00d986 */ /* 0x0001e2000c101116 */
[----:B------:R-:W-:Y:S05]  /*6100*/  @P4 BRA `(.L_x_49) ;  /* 0x0000000000044947 */ /* 0x000fea0003800000 */
[----:B------:R0:W5:Y:S02]  /*6110*/  LDG.E.U8 R32, desc[UR22][R30.64+0x1] ;  /* 0x000001161e207981 */ /* 0x000164000c1e1100 */
.L_x_49:
[----:B------:R-:W-:Y:S05]  /*6120*/  BSYNC B1 ;  /* 0x0000000000017941 */ /* 0x000fea0003800000 */
.L_x_48:
[----:B-----5:R-:W-:Y:S01]  /*6130*/  LOP3.LUT R32, R32, 0xff, RZ, 0xc0, !PT ;  /* 0x000000ff20207812 */ /* 0x020fe200078ec0ff */
[----:B------:R-:W-:Y:S01]  /*6140*/  BSSY B1, `(.L_x_50) ;  /* 0x000000b000017945 */ /* 0x000fe20003800000 */
[----:B------:R-:W-:Y:S02]  /*6150*/  ISETP.LT.OR P5, PT, R34, 0x9, !P1 ;  /* 0x000000092200780c */ /* 0x000fe40004fa1670 */
[----:B------:R-:W-:-:S05]  /*6160*/  F2FP.F16.E5M2.UNPACK_B R32, R32 ;  /* 0x00000020ff20723e */ /* 0x000fca00020004ff */
[----:B------:R-:W-:-:S05]  /*6170*/  HADD2.F32 R32, -RZ, R32.H0_H0 ;  /* 0x20000020ff207230 */ /* 0x000fca0000004100 */
[----:B------:R-:W-:-:S04]  /*6180*/  FMUL R32, R32, UR26 ;  /* 0x0000001a20207c20 */ /* 0x000fc80008400000 */
[----:B------:R-:W-:-:S05]  /*6190*/  FFMA R32, R223, UR25, R32 ;  /* 0x00000019df207c23 */ /* 0x000fca0008000020 */
[----:B0-----:R-:W-:Y:S02]  /*61a0*/  F2FP.SATFINITE.E5M2.F32.PACK_AB_MERGE_C R33, RZ, R32, RZ ;  /* 0x00000020ff21723e */ /* 0x001fe400048060ff */
[----:B------:R-:W-:-:S03]  /*61b0*/  PRMT R32, RZ, 0x7610, R32 ;  /* 0x00007610ff207816 */ /* 0x000fc60000000020 */
[----:B------:R0:W-:Y:S01]  /*61c0*/  @!P4 STG.E.U8 desc[UR22][R26.64+0x1], R33 ;  /* 0x000001211a00c986 */ /* 0x0001e2000c101116 */
[----:B------:R-:W-:Y:S05]  /*61d0*/  @P5 BRA `(.L_x_51) ;  /* 0x0000000000045947 */ /* 0x000fea0003800000 */
[----:B------:R0:W5:Y:S02]  /*61e0*/  LDG.E.U8 R32, desc[UR22][R28.64+0x8] ;  /* 0x000008161c207981 */ /* 0x000164000c1e1100 */
.L_x_51:
[----:B------:R-:W-:Y:S05]  /*61f0*/  BSYNC B1 ;  /* 0x0000000000017941 */ /* 0x000fea0003800000 */
.L_x_50:
[----:B-----5:R-:W-:Y:S01]  /*6200*/  LOP3.LUT R32, R32, 0xff, RZ, 0xc0, !PT ;  /* 0x000000ff20207812 */ /* 0x020fe200078ec0ff */
[----:B------:R-:W-:Y:S01]  /*6210*/  BSSY B1, `(.L_x_52) ;  /* 0x000000b000017945 */ /* 0x000fe20003800000 */
[----:B------:R-:W-:Y:S02]  /*6220*/  ISETP.LT.OR P4, PT, R34, 0xa, !P1 ;  /* 0x0000000a2200780c */ /* 0x000fe40004f81670 */
[----:B------:R-:W-:-:S05]  /*6230*/  F2FP.F16.E5M2.UNPACK_B R32, R32 ;  /* 0x00000020ff20723e */ /* 0x000fca00020004ff */
[----:B------:R-:W-:-:S05]  /*6240*/  HADD2.F32 R32, -RZ, R32.H0_H0 ;  /* 0x20000020ff207230 */ /* 0x000fca0000004100 */
[----:B0-----:R-:W-:Y:S01]  /*6250*/  FMUL R33, R32, UR26 ;  /* 0x0000001a20217c20 */ /* 0x001fe20008400000 */
[----:B------:R-:W-:-:S03]  /*6260*/  PRMT R32, RZ, 0x7610, R32 ;  /* 0x00007610ff207816 */ /* 0x000fc60000000020 */
[----:B------:R-:W-:-:S05]  /*6270*/  FFMA R33, R222, UR25, R33 ;  /* 0x00000019de217c23 */ /* 0x000fca0008000021 */
[----:B------:R-:W-:-:S05]  /*6280*/  F2FP.SATFINITE.E5M2.F32.PACK_AB_MERGE_C R33, RZ, R33, RZ ;  /* 0x00000021ff21723e */ /* 0x000fca00048060ff */
[----:B------:R0:W-:Y:S01]  /*6290*/  @!P5 STG.E.U8 desc[UR22][R24.64+0x8], R33 ;  /* 0x000008211800d986 */ /* 0x0001e2000c101116 */
[----:B------:R-:W-:Y:S05]  /*62a0*/  @P4 BRA `(.L_x_53) ;  /* 0x0000000000044947 */ /* 0x000fea0003800000 */
[----:B------:R0:W5:Y:S02]  /*62b0*/  LDG.E.U8 R32, desc[UR22][R28.64+0x9] ;  /* 0x000009161c207981 */ /* 0x000164000c1e1100 */
.L_x_53:
[----:B------:R-:W-:Y:S05]  /*62c0*/  BSYNC B1 ;  /* 0x0000000000017941 */ /* 0x000fea0003800000 */
.L_x_52:
        /* <DEDUP_REMOVED lines=12> */
.L_x_55:
[----:B------:R-:W-:Y:S05]  /*6390*/  BSYNC B1 ;  /* 0x0000000000017941 */ /* 0x000fea0003800000 */
.L_x_54:
        /* <DEDUP_REMOVED lines=12> */
.L_x_57:
[----:B------:R-:W-:Y:S05]  /*6460*/  BSYNC B1 ;  /* 0x0000000000017941 */ /* 0x000fea0003800000 */
.L_x_56:
        /* <DEDUP_REMOVED lines=12> */
.L_x_59:
[----:B------:R-:W-:Y:S05]  /*6530*/  BSYNC B1 ;  /* 0x0000000000017941 */ /* 0x000fea0003800000 */
.L_x_58:
        /* <DEDUP_REMOVED lines=12> */
.L_x_61:
[----:B------:R-:W-:Y:S05]  /*6600*/  BSYNC B1 ;  /* 0x0000000000017941 */ /* 0x000fea0003800000 */
.L_x_60:
        /* <DEDUP_REMOVED lines=12> */
.L_x_63:
[----:B------:R-:W-:Y:S05]  /*66d0*/  BSYNC B1 ;  /* 0x0000000000017941 */ /* 0x000fea0003800000 */
.L_x_62:
        /* <DEDUP_REMOVED lines=12> */
.L_x_65:
[----:B------:R-:W-:Y:S05]  /*67a0*/  BSYNC B1 ;  /* 0x0000000000017941 */ /* 0x000fea0003800000 */
.L_x_64:
        /* <DEDUP_REMOVED lines=12> */
.L_x_67:
[----:B------:R-:W-:Y:S05]  /*6870*/  BSYNC B1 ;  /* 0x0000000000017941 */ /* 0x000fea0003800000 */
.L_x_66:
        /* <DEDUP_REMOVED lines=12> */
.L_x_69:
[----:B------:R-:W-:Y:S05]  /*6940*/  BSYNC B1 ;  /* 0x0000000000017941 */ /* 0x000fea0003800000 */
.L_x_68:
        /* <DEDUP_REMOVED lines=12> */
.L_x_71:
[----:B------:R-:W-:Y:S05]  /*6a10*/  BSYNC B1 ;  /* 0x0000000000017941 */ /* 0x000fea0003800000 */
.L_x_70:
        /* <DEDUP_REMOVED lines=12> */
.L_x_73:
[----:B------:R-:W-:Y:S05]  /*6ae0*/  BSYNC B1 ;  /* 0x0000000000017941 */ /* 0x000fea0003800000 */
.L_x_72:
        /* <DEDUP_REMOVED lines=12> */
.L_x_75:
[----:B------:R-:W-:Y:S05]  /*6bb0*/  BSYNC B1 ;  /* 0x0000000000017941 */ /* 0x000fea0003800000 */
.L_x_74:
        /* <DEDUP_REMOVED lines=12> */
.L_x_77:
[----:B------:R-:W-:Y:S05]  /*6c80*/  BSYNC B1 ;  /* 0x0000000000017941 */ /* 0x000fea0003800000 */
.L_x_76:
        /* <DEDUP_REMOVED lines=12> */
.L_x_79:
[----:B------:R-:W-:Y:S05]  /*6d50*/  BSYNC B1 ;  /* 0x0000000000017941 */ /* 0x000fea0003800000 */
.L_x_78:
        /* <DEDUP_REMOVED lines=12> */
.L_x_81:
[----:B------:R-:W-:Y:S05]  /*6e20*/  BSYNC B1 ;  /* 0x0000000000017941 */ /* 0x000fea0003800000 */
.L_x_80:
        /* <DEDUP_REMOVED lines=12> */
.L_x_83:
[----:B------:R-:W-:Y:S05]  /*6ef0*/  BSYNC B1 ;  /* 0x0000000000017941 */ /* 0x000fea0003800000 */
.L_x_82:
        /* <DEDUP_REMOVED lines=12> */
.L_x_85:
[----:B------:R-:W-:Y:S05]  /*6fc0*/  BSYNC B1 ;  /* 0x0000000000017941 */ /* 0x000fea0003800000 */
.L_x_84:
        /* <DEDUP_REMOVED lines=12> */
.L_x_87:
[----:B------:R-:W-:Y:S05]  /*7090*/  BSYNC B1 ;  /* 0x0000000000017941 */ /* 0x000fea0003800000 */
.L_x_86:
        /* <DEDUP_REMOVED lines=12> */
.L_x_89:
[----:B------:R-:W-:Y:S05]  /*7160*/  BSYNC B1 ;  /* 0x0000000000017941 */ /* 0x000fea0003800000 */
.L_x_88:
        /* <DEDUP_REMOVED lines=12> */
.L_x_91:
[----:B------:R-:W-:Y:S05]  /*7230*/  BSYNC B1 ;  /* 0x0000000000017941 */ /* 0x000fea0003800000 */
.L_x_90:
        /* <DEDUP_REMOVED lines=12> */
.L_x_93:
[----:B------:R-:W-:Y:S05]  /*7300*/  BSYNC B1 ;  /* 0x0000000000017941 */ /* 0x000fea0003800000 */
.L_x_92:
        /* <DEDUP_REMOVED lines=12> */
.L_x_95:
[----:B------:R-:W-:Y:S05]  /*73d0*/  BSYNC B1 ;  /* 0x0000000000017941 */ /* 0x000fea0003800000 */
.L_x_94:
        /* <DEDUP_REMOVED lines=12> */
.L_x_97:
[----:B------:R-:W-:Y:S05]  /*74a0*/  BSYNC B1 ;  /* 0x0000000000017941 */ /* 0x000fea0003800000 */
.L_x_96:
        /* <DEDUP_REMOVED lines=12> */
.L_x_99:
[----:B------:R-:W-:Y:S05]  /*7570*/  BSYNC B1 ;  /* 0x0000000000017941 */ /* 0x000fea0003800000 */
.L_x_98:
        /* <DEDUP_REMOVED lines=12> */
.L_x_101:
[----:B------:R-:W-:Y:S05]  /*7640*/  BSYNC B1 ;  /* 0x0000000000017941 */ /* 0x000fea0003800000 */
.L_x_100:
        /* <DEDUP_REMOVED lines=12> */
.L_x_103:
[----:B------:R-:W-:Y:S05]  /*7710*/  BSYNC B1 ;  /* 0x0000000000017941 */ /* 0x000fea0003800000 */
.L_x_102:
        /* <DEDUP_REMOVED lines=12> */
.L_x_105:
[----:B------:R-:W-:Y:S05]  /*77e0*/  BSYNC B1 ;  /* 0x0000000000017941 */ /* 0x000fea0003800000 */
.L_x_104:
        /* <DEDUP_REMOVED lines=12> */
.L_x_107:
[----:B------:R-:W-:Y:S05]  /*78b0*/  BSYNC B1 ;  /* 0x0000000000017941 */ /* 0x000fea0003800000 */
.L_x_106:
        /* <DEDUP_REMOVED lines=12> */
.L_x_109:
[----:B------:R-:W-:Y:S05]  /*7980*/  BSYNC B1 ;  /* 0x0000000000017941 */ /* 0x000fea0003800000 */
.L_x_108:
        /* <DEDUP_REMOVED lines=12> */
.L_x_111:
[----:B------:R-:W-:Y:S05]  /*7a50*/  BSYNC B1 ;  /* 0x0000000000017941 */ /* 0x000fea0003800000 */
.L_x_110:
        /* <DEDUP_REMOVED lines=12> */
.L_x_113:
[----:B------:R-:W-:Y:S05]  /*7b20*/  BSYNC B1 ;  /* 0x0000000000017941 */ /* 0x000fea0003800000 */
.L_x_112:
        /* <DEDUP_REMOVED lines=12> */
.L_x_115:
[----:B------:R-:W-:Y:S05]  /*7bf0*/  BSYNC B1 ;  /* 0x0000000000017941 */ /* 0x000fea0003800000 */
.L_x_114:
        /* <DEDUP_REMOVED lines=12> */
.L_x_117:
[----:B------:R-:W-:Y:S05]  /*7cc0*/  BSYNC B1 ;  /* 0x0000000000017941 */ /* 0x000fea0003800000 */
.L_x_116:
        /* <DEDUP_REMOVED lines=12> */
.L_x_119:
[----:B------:R-:W-:Y:S05]  /*7d90*/  BSYNC B1 ;  /* 0x0000000000017941 */ /* 0x000fea0003800000 */
.L_x_118:
        /* <DEDUP_REMOVED lines=12> */
.L_x_121:
[----:B------:R-:W-:Y:S05]  /*7e60*/  BSYNC B1 ;  /* 0x0000000000017941 */ /* 0x000fea0003800000 */
.L_x_120:
        /* <DEDUP_REMOVED lines=12> */
.L_x_123:
[----:B------:R-:W-:Y:S05]  /*7f30*/  BSYNC B1 ;  /* 0x0000000000017941 */ /* 0x000fea0003800000 */
.L_x_122:
        /* <DEDUP_REMOVED lines=12> */
.L_x_125:
[----:B------:R-:W-:Y:S05]  /*8000*/  BSYNC B1 ;  /* 0x0000000000017941 */ /* 0x000fea0003800000 */
.L_x_124:
        /* <DEDUP_REMOVED lines=12> */
.L_x_127:
[----:B------:R-:W-:Y:S05]  /*80d0*/  BSYNC B1 ;  /* 0x0000000000017941 */ /* 0x000fea0003800000 */
.L_x_126:
        /* <DEDUP_REMOVED lines=12> */
.L_x_129:
[----:B------:R-:W-:Y:S05]  /*81a0*/  BSYNC B1 ;  /* 0x0000000000017941 */ /* 0x000fea0003800000 */
.L_x_128:
        /* <DEDUP_REMOVED lines=12> */
.L_x_131:
[----:B------:R-:W-:Y:S05]  /*8270*/  BSYNC B1 ;  /* 0x0000000000017941 */ /* 0x000fea0003800000 */
.L_x_130:
        /* <DEDUP_REMOVED lines=12> */
.L_x_133:
[----:B------:R-:W-:Y:S05]  /*8340*/  BSYNC B1 ;  /* 0x0000000000017941 */ /* 0x000fea0003800000 */
.L_x_132:
        /* <DEDUP_REMOVED lines=12> */
.L_x_135:
[----:B------:R-:W-:Y:S05]  /*8410*/  BSYNC B1 ;  /* 0x0000000000017941 */ /* 0x000fea0003800000 */
.L_x_134:
        /* <DEDUP_REMOVED lines=12> */
.L_x_137:
[----:B------:R-:W-:Y:S05]  /*84e0*/  BSYNC B1 ;  /* 0x0000000000017941 */ /* 0x000fea0003800000 */
.L_x_136:
        /* <DEDUP_REMOVED lines=12> */
.L_x_139:
[----:B------:R-:W-:Y:S05]  /*85b0*/  BSYNC B1 ;  /* 0x0000000000017941 */ /* 0x000fea0003800000 */
.L_x_138:
        /* <DEDUP_REMOVED lines=12> */
.L_x_141:
[----:B------:R-:W-:Y:S05]  /*8680*/  BSYNC B1 ;  /* 0x0000000000017941 */ /* 0x000fea0003800000 */
.L_x_140:
        /* <DEDUP_REMOVED lines=12> */
.L_x_143:
[----:B------:R-:W-:Y:S05]  /*8750*/  BSYNC B1 ;  /* 0x0000000000017941 */ /* 0x000fea0003800000 */
.L_x_142:
        /* <DEDUP_REMOVED lines=12> */
.L_x_145:
[----:B------:R-:W-:Y:S05]  /*8820*/  BSYNC B1 ;  /* 0x0000000000017941 */ /* 0x000fea0003800000 */
.L_x_144:
        /* <DEDUP_REMOVED lines=12> */
.L_x_147:
[----:B------:R-:W-:Y:S05]  /*88f0*/  BSYNC B1 ;  /* 0x0000000000017941 */ /* 0x000fea0003800000 */
.L_x_146:
        /* <DEDUP_REMOVED lines=12> */
.L_x_149:
[----:B------:R-:W-:Y:S05]  /*89c0*/  BSYNC B1 ;  /* 0x0000000000017941 */ /* 0x000fea0003800000 */
.L_x_148:
        /* <DEDUP_REMOVED lines=12> */
.L_x_151:
[----:B------:R-:W-:Y:S05]  /*8a90*/  BSYNC B1 ;  /* 0x0000000000017941 */ /* 0x000fea0003800000 */
.L_x_150:
        /* <DEDUP_REMOVED lines=12> */
.L_x_153:
[----:B------:R-:W-:Y:S05]  /*8b60*/  BSYNC B1 ;  /* 0x0000000000017941 */ /* 0x000fea0003800000 */
.L_x_152:
        /* <DEDUP_REMOVED lines=12> */
.L_x_155:
[----:B------:R-:W-:Y:S05]  /*8c30*/  BSYNC B1 ;  /* 0x0000000000017941 */ /* 0x000fea0003800000 */
.L_x_154:
        /* <DEDUP_REMOVED lines=12> */
.L_x_157:
[----:B------:R-:W-:Y:S05]  /*8d00*/  BSYNC B1 ;  /* 0x0000000000017941 */ /* 0x000fea0003800000 */
.L_x_156:
        /* <DEDUP_REMOVED lines=12> */
.L_x_159:
[----:B------:R-:W-:Y:S05]  /*8dd0*/  BSYNC B1 ;  /* 0x0000000000017941 */ /* 0x000fea0003800000 */
.L_x_158:
        /* <DEDUP_REMOVED lines=12> */
.L_x_161:
[----:B------:R-:W-:Y:S05]  /*8ea0*/  BSYNC B1 ;  /* 0x0000000000017941 */ /* 0x000fea0003800000 */
.L_x_160:
        /* <DEDUP_REMOVED lines=12> */
.L_x_163:
[----:B------:R-:W-:Y:S05]  /*8f70*/  BSYNC B1 ;  /* 0x0000000000017941 */ /* 0x000fea0003800000 */
.L_x_162:
        /* <DEDUP_REMOVED lines=12> */
.L_x_165:
[----:B------:R-:W-:Y:S05]  /*9040*/  BSYNC B1 ;  /* 0x0000000000017941 */ /* 0x000fea0003800000 */
.L_x_164:
        /* <DEDUP_REMOVED lines=12> */
.L_x_167:
[----:B------:R-:W-:Y:S05]  /*9110*/  BSYNC B1 ;  /* 0x0000000000017941 */ /* 0x000fea0003800000 */
.L_x_166:
        /* <DEDUP_REMOVED lines=12> */
.L_x_169:
[----:B------:R-:W-:Y:S05]  /*91e0*/  BSYNC B1 ;  /* 0x0000000000017941 */ /* 0x000fea0003800000 */
.L_x_168:
        /* <DEDUP_REMOVED lines=12> */
.L_x_171:
[----:B------:R-:W-:Y:S05]  /*92b0*/  BSYNC B1 ;  /* 0x0000000000017941 */ /* 0x000fea0003800000 */
.L_x_170:
        /* <DEDUP_REMOVED lines=12> */
.L_x_173:
[----:B------:R-:W-:Y:S05]  /*9380*/  BSYNC B1 ;  /* 0x0000000000017941 */ /* 0x000fea0003800000 */
.L_x_172:
        /* <DEDUP_REMOVED lines=12> */
.L_x_175:
[----:B------:R-:W-:Y:S05]  /*9450*/  BSYNC B1 ;  /* 0x0000000000017941 */ /* 0x000fea0003800000 */
.L_x_174:
        /* <DEDUP_REMOVED lines=12> */
.L_x_177:
[----:B------:R-:W-:Y:S05]  /*9520*/  BSYNC B1 ;  /* 0x0000000000017941 */ /* 0x000fea0003800000 */
.L_x_176:
        /* <DEDUP_REMOVED lines=12> */
.L_x_179:
[----:B------:R-:W-:Y:S05]  /*95f0*/  BSYNC B1 ;  /* 0x0000000000017941 */ /* 0x000fea0003800000 */
.L_x_178:
        /* <DEDUP_REMOVED lines=12> */
.L_x_181:
[----:B------:R-:W-:Y:S05]  /*96c0*/  BSYNC B1 ;  /* 0x0000000000017941 */ /* 0x000fea0003800000 */
.L_x_180:
        /* <DEDUP_REMOVED lines=12> */
.L_x_183:
[----:B------:R-:W-:Y:S05]  /*9790*/  BSYNC B1 ;  /* 0x0000000000017941 */ /* 0x000fea0003800000 */
.L_x_182:
        /* <DEDUP_REMOVED lines=12> */
.L_x_185:
[----:B------:R-:W-:Y:S05]  /*9860*/  BSYNC B1 ;  /* 0x0000000000017941 */ /* 0x000fea0003800000 */
.L_x_184:
        /* <DEDUP_REMOVED lines=12> */
.L_x_187:
[----:B------:R-:W-:Y:S05]  /*9930*/  BSYNC B1 ;  /* 0x0000000000017941 */ /* 0x000fea0003800000 */
.L_x_186:
        /* <DEDUP_REMOVED lines=12> */
.L_x_189:
[----:B------:R-:W-:Y:S05]  /*9a00*/  BSYNC B1 ;  /* 0x0000000000017941 */ /* 0x000fea0003800000 */
.L_x_188:
        /* <DEDUP_REMOVED lines=12> */
.L_x_191:
[----:B------:R-:W-:Y:S05]  /*9ad0*/  BSYNC B1 ;  /* 0x0000000000017941 */ /* 0x000fea0003800000 */
.L_x_190:
        /* <DEDUP_REMOVED lines=12> */
.L_x_193:
[----:B------:R-:W-:Y:S05]  /*9ba0*/  BSYNC B1 ;  /* 0x0000000000017941 */ /* 0x000fea0003800000 */
.L_x_192:
[----:B-----5:R-:W-:Y:S01]  /*9bb0*/  LOP3.LUT R32, R32, 0xff, RZ, 0xc0, !PT ;  /* 0x000000ff20207812 */ /* 0x020fe200078ec0ff */
[----:B------:R-:W-:Y:S01]  /*9bc0*/  BSSY B1, `(.L_x_194) ;  /* 0x000000b000017945 */ /* 0x000fe20003800000 */
[----:B------:R-:W-:Y:S02]  /*9bd0*/  ISETP.LT.OR P5, PT, R34, 0x99, !P1 ;  /* 0x000000992200780c */ /* 0x000fe40004fa1670 */
[----:B------:R-:W-:-:S05]  /*9be0*/  F2FP.F16.E5M2.UNPACK_B R32, R32 ;  /* 0x00000020ff20723e */ /* 0x000fca00020004ff */
[----:B------:R-:W-:-:S05]  /*9bf0*/  HADD2.F32 R32, -RZ, R32.H0_H0 ;  /* 0x20000020ff207230 */ /* 0x000fca0000004100 */
[----:B------:R-:W-:-:S04]  /*9c00*/  FMUL R32, R32, UR26 ;  /* 0x0000001a20207c20 */ /* 0x000fc80008400000 */
[----:B------:R-:W-:Y:S01]  /*9c10*/  FFMA R32, R23, UR25, R32 ;  /* 0x0000001917207c23 */ /* 0x000fe20008000020 */
[----:B------:R-:W-:-:S04]  /*9c20*/  PRMT R23, RZ, 0x7610, R23 ;  /* 0x00007610ff177816 */ /* 0x000fc80000000017 */
[----:B0-----:R-:W-:-:S05]  /*9c30*/  F2FP.SATFINITE.E5M2.F32.PACK_AB_MERGE_C R33, RZ, R32, RZ ;  /* 0x00000020ff21723e */ /* 0x001fca00048060ff */
[----:B------:R0:W-:Y:S01]  /*9c40*/  @!P4 STG.E.U8 desc[UR22][R26.64+0x91], R33 ;  /* 0x000091211a00c986 */ /* 0x0001e2000c101116 */
[----:B------:R-:W-:Y:S05]  /*9c50*/  @P5 BRA `(.L_x_195) ;  /* 0x0000000000045947 */ /* 0x000fea0003800000 */
[----:B------:R0:W5:Y:S02]  /*9c60*/  LDG.E.U8 R23, desc[UR22][R28.64+0x98] ;  /* 0x000098161c177981 */ /* 0x000164000c1e1100 */
.L_x_195:
[----:B------:R-:W-:Y:S05]  /*9c70*/  BSYNC B1 ;  /* 0x0000000000017941 */ /* 0x000fea0003800000 */
.L_x_194:
        /* <DEDUP_REMOVED lines=8> */
[----:B------:R-:W-:-:S05]  /*9d00*/  F2FP.SATFINITE.E5M2.F32.PACK_AB_MERGE_C R23, RZ, R23, RZ ;  /* 0x00000017ff17723e */ /* 0x000fca00048060ff */
[----:B------:R0:W-:Y:S01]  /*9d10*/  @!P5 STG.E.U8 desc[UR22][R24.64+0x98], R23 ;  /* 0x000098171800d986 */ /* 0x0001e2000c101116 */
[----:B------:R-:W-:Y:S05]  /*9d20*/  @P4 BRA `(.L_x_197) ;  /* 0x0000000000044947 */ /* 0x000fea0003800000 */
[----:B------:R0:W5:Y:S02]  /*9d30*/  LDG.E.U8 R22, desc[UR22][R28.64+0x99] ;  /* 0x000099161c167981 */ /* 0x000164000c1e1100 */
.L_x_197:
[----:B------:R-:W-:Y:S05]  /*9d40*/  BSYNC B1 ;  /* 0x0000000000017941 */ /* 0x000fea0003800000 */
.L_x_196:
        /* <DEDUP_REMOVED lines=12> */
.L_x_199:
[----:B------:R-:W-:Y:S05]  /*9e10*/  BSYNC B1 ;  /* 0x0000000000017941 */ /* 0x000fea0003800000 */
.L_x_198:
        /* <DEDUP_REMOVED lines=12> */
.L_x_201:
[----:B------:R-:W-:Y:S05]  /*9ee0*/  BSYNC B1 ;  /* 0x0000000000017941 */ /* 0x000fea0003800000 */
.L_x_200:
        /* <DEDUP_REMOVED lines=12> */
.L_x_203:
[----:B------:R-:W-:Y:S05]  /*9fb0*/  BSYNC B1 ;  /* 0x0000000000017941 */ /* 0x000fea0003800000 */
.L_x_202:
        /* <DEDUP_REMOVED lines=12> */
.L_x_205:
[----:B------:R-:W-:Y:S05]  /*a080*/  BSYNC B1 ;  /* 0x0000000000017941 */ /* 0x000fea0003800000 */
.L_x_204:
        /* <DEDUP_REMOVED lines=12> */
.L_x_207:
[----:B------:R-:W-:Y:S05]  /*a150*/  BSYNC B1 ;  /* 0x0000000000017941 */ /* 0x000fea0003800000 */
.L_x_206:
        /* <DEDUP_REMOVED lines=12> */
.L_x_209:
[----:B------:R-:W-:Y:S05]  /*a220*/  BSYNC B1 ;  /* 0x0000000000017941 */ /* 0x000fea0003800000 */
.L_x_208:
        /* <DEDUP_REMOVED lines=12> */
.L_x_211:
[----:B------:R-:W-:Y:S05]  /*a2f0*/  BSYNC B1 ;  /* 0x0000000000017941 */ /* 0x000fea0003800000 */
.L_x_210:
        /* <DEDUP_REMOVED lines=12> */
.L_x_213:
[----:B------:R-:W-:Y:S05]  /*a3c0*/  BSYNC B1 ;  /* 0x0000000000017941 */ /* 0x000fea0003800000 */
.L_x_212:
        /* <DEDUP_REMOVED lines=12> */
.L_x_215:
[----:B------:R-:W-:Y:S05]  /*a490*/  BSYNC B1 ;  /* 0x0000000000017941 */ /* 0x000fea0003800000 */
.L_x_214:
        /* <DEDUP_REMOVED lines=12> */
.L_x_217:
[----:B------:R-:W-:Y:S05]  /*a560*/  BSYNC B1 ;  /* 0x0000000000017941 */ /* 0x000fea0003800000 */
.L_x_216:
        /* <DEDUP_REMOVED lines=12> */
.L_x_219:
[----:B------:R-:W-:Y:S05]  /*a630*/  BSYNC B1 ;  /* 0x0000000000017941 */ /* 0x000fea0003800000 */
.L_x_218:
        /* <DEDUP_REMOVED lines=12> */
.L_x_221:
[----:B------:R-:W-:Y:S05]  /*a700*/  BSYNC B1 ;  /* 0x0000000000017941 */ /* 0x000fea0003800000 */
.L_x_220:
        /* <DEDUP_REMOVED lines=12> */
.L_x_223:
[----:B------:R-:W-:Y:S05]  /*a7d0*/  BSYNC B1 ;  /* 0x0000000000017941 */ /* 0x000fea0003800000 */
.L_x_222:
        /* <DEDUP_REMOVED lines=12> */
.L_x_225:
[----:B------:R-:W-:Y:S05]  /*a8a0*/  BSYNC B1 ;  /* 0x0000000000017941 */ /* 0x000fea0003800000 */
.L_x_224:
        /* <DEDUP_REMOVED lines=12> */
.L_x_227:
[----:B------:R-:W-:Y:S05]  /*a970*/  BSYNC B1 ;  /* 0x0000000000017941 */ /* 0x000fea0003800000 */
.L_x_226:
        /* <DEDUP_REMOVED lines=12> */
.L_x_229:
[----:B------:R-:W-:Y:S05]  /*aa40*/  BSYNC B1 ;  /* 0x0000000000017941 */ /* 0x000fea0003800000 */
.L_x_228:
        /* <DEDUP_REMOVED lines=12> */
.L_x_231:
[----:B------:R-:W-:Y:S05]  /*ab10*/  BSYNC B1 ;  /* 0x0000000000017941 */ /* 0x000fea0003800000 */
.L_x_230:
        /* <DEDUP_REMOVED lines=12> */
.L_x_233:
[----:B------:R-:W-:Y:S05]  /*abe0*/  BSYNC B1 ;  /* 0x0000000000017941 */ /* 0x000fea0003800000 */
.L_x_232:
        /* <DEDUP_REMOVED lines=12> */
.L_x_235:
[----:B------:R-:W-:Y:S05]  /*acb0*/  BSYNC B1 ;  /* 0x0000000000017941 */ /* 0x000fea0003800000 */
.L_x_234:
        /* <DEDUP_REMOVED lines=12> */
.L_x_237:
[----:B------:R-:W-:Y:S05]  /*ad80*/  BSYNC B1 ;  /* 0x0000000000017941 */ /* 0x000fea0003800000 */
.L_x_236:
[----:B-----5:R-:W-:Y:S01]  /*ad90*/  LOP3.LUT R2, R2, 0xff, RZ, 0xc0, !PT ;  /* 0x000000ff02027812 */ /* 0x020fe200078ec0ff */
[----:B------:R-:W-:Y:S01]  /*ada0*/  BSSY B1, `(.L_x_238) ;  /* 0x000000b000017945 */ /* 0x000fe20003800000 */
[----:B------:R-:W-:Y:S02]  /*adb0*/  ISETP.LT.OR P5, PT, R34, 0xc1, !P2 ;  /* 0x000000c12200780c */ /* 0x000fe400057a1670 */
[----:B------:R-:W-:-:S05]  /*adc0*/  F2FP.F16.E5M2.UNPACK_B R2, R2 ;  /* 0x00000002ff02723e */ /* 0x000fca00020004ff */
[----:B------:R-:W-:-:S05]  /*add0*/  HADD2.F32 R2, -RZ, R2.H0_H0 ;  /* 0x20000002ff027230 */ /* 0x000fca0000004100 */
[----:B0-----:R-:W-:-:S04]  /*ade0*/  FMUL R3, R2, UR26 ;  /* 0x0000001a02037c20 */ /* 0x001fc80008400000 */
[----:B------:R-:W-:Y:S01]  /*adf0*/  FFMA R3, R0, UR25, R3 ;  /* 0x0000001900037c23 */ /* 0x000fe20008000003 */
[----:B------:R-:W-:-:S04]  /*ae00*/  PRMT R0, RZ, 0x7610, R0 ;  /* 0x00007610ff007816 */ /* 0x000fc80000000000 */
[----:B------:R-:W-:-:S05]  /*ae10*/  F2FP.SATFINITE.E5M2.F32.PACK_AB_MERGE_C R3, RZ, R3, RZ ;  /* 0x00000003ff03723e */ /* 0x000fca00048060ff */
[----:B------:R0:W-:Y:S01]  /*ae20*/  @!P4 STG.E.U8 desc[UR22][R24.64+0xc1], R3 ;  /* 0x0000c1031800c986 */ /* 0x0001e2000c101116 */
[----:B------:R-:W-:Y:S05]  /*ae30*/  @P5 BRA `(.L_x_239) ;  /* 0x0000000000045947 */ /* 0x000fea0003800000 */
[----:B------:R0:W5:Y:S02]  /*ae40*/  LDG.E.U8 R0, desc[UR22][R30.64+0xc0] ;  /* 0x0000c0161e007981 */ /* 0x000164000c1e1100 */
.L_x_239:
[----:B------:R-:W-:Y:S05]  /*ae50*/  BSYNC B1 ;  /* 0x0000000000017941 */ /* 0x000fea0003800000 */
.L_x_238:
[----:B------:R-:W2:Y:S01]  /*ae60*/  LDL.LU R2, [R1] ;  /* 0x0000000001027983 */ /* 0x000ea20000300800 */
[----:B-----5:R-:W-:Y:S01]  /*ae70*/  LOP3.LUT R0, R0, 0xff, RZ, 0xc0, !PT ;  /* 0x000000ff00007812 */ /* 0x020fe200078ec0ff */
[----:B------:R-:W-:Y:S01]  /*ae80*/  BSSY B1, `(.L_x_240) ;  /* 0x000000b000017945 */ /* 0x000fe20003800000 */
[----:B------:R-:W-:Y:S02]  /*ae90*/  ISETP.LT.OR P4, PT, R34, 0xc2, !P2 ;  /* 0x000000c22200780c */ /* 0x000fe40005781670 */
[----:B------:R-:W-:-:S05]  /*aea0*/  F2FP.F16.E5M2.UNPACK_B R0, R0 ;  /* 0x00000000ff00723e */ /* 0x000fca00020004ff */
[----:B------:R-:W-:-:S05]  /*aeb0*/  HADD2.F32 R0, -RZ, R0.H0_H0 ;  /* 0x20000000ff007230 */ /* 0x000fca0000004100 */
[----:B------:R-:W-:-:S04]  /*aec0*/  FMUL R0, R0, UR26 ;  /* 0x0000001a00007c20 */ /* 0x000fc80008400000 */
[----:B--2---:R-:W-:-:S05]  /*aed0*/  FFMA R0, R2, UR25, R0 ;  /* 0x0000001902007c23 */ /* 0x004fca0008000000 */
[----:B0-----:R-:W-:Y:S02]  /*aee0*/  F2FP.SATFINITE.E5M2.F32.PACK_AB_MERGE_C R3, RZ, R0, RZ ;  /* 0x00000000ff03723e */ /* 0x001fe400048060ff */
[----:B------:R-:W-:-:S03]  /*aef0*/  PRMT R0, RZ, 0x7610, R0 ;  /* 0x00007610ff007816 */ /* 0x000fc60000000000 */
[----:B------:R0:W-:Y:S01]  /*af00*/  @!P5 STG.E.U8 desc[UR22][R26.64+0xc0], R3 ;  /* 0x0000c0031a00d986 */ /* 0x0001e2000c101116 */
[----:B------:R-:W-:Y:S05]  /*af10*/  @P4 BRA `(.L_x_241) ;  /* 0x0000000000044947 */ /* 0x000fea0003800000 */
[----:B------:R2:W5:Y:S02]  /*af20*/  LDG.E.U8 R0, desc[UR22][R30.64+0xc1] ;  /* 0x0000c1161e007981 */ /* 0x000564000c1e1100 */
.L_x_241:
[----:B------:R-:W-:Y:S05]  /*af30*/  BSYNC B1 ;  /* 0x0000000000017941 */ /* 0x000fea0003800000 */
.L_x_240:
[----:B------:R-:W3:Y:S01]  /*af40*/  LDL.LU R2, [R1+0x4] ;  /* 0x0000040001027983 */ /* 0x000ee20000300800 */
[----:B-----5:R-:W-:Y:S01]  /*af50*/  LOP3.LUT R0, R0, 0xff, RZ, 0xc0, !PT ;  /* 0x000000ff00007812 */ /* 0x020fe200078ec0ff */
[----:B------:R-:W-:Y:S01]  /*af60*/  BSSY B1, `(.L_x_242) ;  /* 0x000000b000017945 */ /* 0x000fe20003800000 */
[----:B------:R-:W-:Y:S02]  /*af70*/  ISETP.LT.OR P5, PT, R34, 0xc9, !P1 ;  /* 0x000000c92200780c */ /* 0x000fe40004fa1670 */
[----:B------:R-:W-:-:S05]  /*af80*/  F2FP.F16.E5M2.UNPACK_B R0, R0 ;  /* 0x00000000ff00723e */ /* 0x000fca00020004ff */
[----:B------:R-:W-:-:S05]  /*af90*/  HADD2.F32 R0, -RZ, R0.H0_H0 ;  /* 0x20000000ff007230 */ /* 0x000fca0000004100 */
[----:B------:R-:W-:-:S04]  /*afa0*/  FMUL R0, R0, UR26 ;  /* 0x0000001a00007c20 */ /* 0x000fc80008400000 */
[----:B---3--:R-:W-:-:S05]  /*afb0*/  FFMA R0, R2, UR25, R0 ;  /* 0x0000001902007c23 */ /* 0x008fca0008000000 */
[----:B0-----:R-:W-:Y:S02]  /*afc0*/  F2FP.SATFINITE.E5M2.F32.PACK_AB_MERGE_C R3, RZ, R0, RZ ;  /* 0x00000000ff03723e */ /* 0x001fe400048060ff */
[----:B------:R-:W-:-:S03]  /*afd0*/  PRMT R0, RZ, 0x7610, R0 ;  /* 0x00007610ff007816 */ /* 0x000fc60000000000 */
[----:B------:R0:W-:Y:S01]  /*afe0*/  @!P4 STG.E.U8 desc[UR22][R26.64+0xc1], R3 ;  /* 0x0000c1031a00c986 */ /* 0x0001e2000c101116 */
[----:B------:R-:W-:Y:S05]  /*aff0*/  @P5 BRA `(.L_x_243) ;  /* 0x0000000000045947 */ /* 0x000fea0003800000 */
[----:B------:R3:W5:Y:S02]  /*b000*/  LDG.E.U8 R0, desc[UR22][R28.64+0xc8] ;  /* 0x0000c8161c007981 */ /* 0x000764000c1e1100 */
.L_x_243:
[----:B------:R-:W-:Y:S05]  /*b010*/  BSYNC B1 ;  /* 0x0000000000017941 */ /* 0x000fea0003800000 */
.L_x_242:
[----:B------:R-:W2:Y:S01]  /*b020*/  LDL.LU R2, [R1+0x8] ;  /* 0x0000080001027983 */ /* 0x000ea20000300800 */
        /* <DEDUP_REMOVED lines=12> */
.L_x_245:
[----:B------:R-:W-:Y:S05]  /*b0f0*/  BSYNC B1 ;  /* 0x0000000000017941 */ /* 0x000fea0003800000 */
.L_x_244:
        /* <DEDUP_REMOVED lines=13> */
.L_x_247:
[----:B------:R-:W-:Y:S05]  /*b1d0*/  BSYNC B1 ;  /* 0x0000000000017941 */ /* 0x000fea0003800000 */
.L_x_246:
        /* <DEDUP_REMOVED lines=13> */
.L_x_249:
[----:B------:R-:W-:Y:S05]  /*b2b0*/  BSYNC B1 ;  /* 0x0000000000017941 */ /* 0x000fea0003800000 */
.L_x_248:
        /* <DEDUP_REMOVED lines=13> */
.L_x_251:
[----:B------:R-:W-:Y:S05]  /*b390*/  BSYNC B1 ;  /* 0x0000000000017941 */ /* 0x000fea0003800000 */
.L_x_250:
        /* <DEDUP_REMOVED lines=13> */
.L_x_253:
[----:B------:R-:W-:Y:S05]  /*b470*/  BSYNC B1 ;  /* 0x0000000000017941 */ /* 0x000fea0003800000 */
.L_x_252:
        /* <DEDUP_REMOVED lines=13> */
.L_x_255:
[----:B------:R-:W-:Y:S05]  /*b550*/  BSYNC B1 ;  /* 0x0000000000017941 */ /* 0x000fea0003800000 */
.L_x_254:
        /* <DEDUP_REMOVED lines=13> */
.L_x_257:
[----:B------:R-:W-:Y:S05]  /*b630*/  BSYNC B1 ;  /* 0x0000000000017941 */ /* 0x000fea0003800000 */
.L_x_256:
        /* <DEDUP_REMOVED lines=13> */
.L_x_259:
[----:B------:R-:W-:Y:S05]  /*b710*/  BSYNC B1 ;  /* 0x0000000000017941 */ /* 0x000fea0003800000 */
.L_x_258:
        /* <DEDUP_REMOVED lines=13> */
.L_x_261:
[----:B------:R-:W-:Y:S05]  /*b7f0*/  BSYNC B1 ;  /* 0x0000000000017941 */ /* 0x000fea0003800000 */
.L_x_260:
        /* <DEDUP_REMOVED lines=13> */
.L_x_263:
[----:B------:R-:W-:Y:S05]  /*b8d0*/  BSYNC B1 ;  /* 0x0000000000017941 */ /* 0x000fea0003800000 */
.L_x_262:
        /* <DEDUP_REMOVED lines=13> */
.L_x_265:
[----:B------:R-:W-:Y:S05]  /*b9b0*/  BSYNC B1 ;  /* 0x0000000000017941 */ /* 0x000fea0003800000 */
.L_x_264:
        /* <DEDUP_REMOVED lines=13> */
.L_x_267:
[----:B------:R-:W-:Y:S05]  /*ba90*/  BSYNC B1 ;  /* 0x0000000000017941 */ /* 0x000fea0003800000 */
.L_x_266:
        /* <DEDUP_REMOVED lines=13> */
.L_x_269:
[----:B------:R-:W-:Y:S05]  /*bb70*/  BSYNC B1 ;  /* 0x0000000000017941 */ /* 0x000fea0003800000 */
.L_x_268:
        /* <DEDUP_REMOVED lines=13> */
.L_x_271:
[----:B------:R-:W-:Y:S05]  /*bc50*/  BSYNC B1 ;  /* 0x0000000000017941 */ /* 0x000fea0003800000 */
.L_x_270:
        /* <DEDUP_REMOVED lines=13> */
.L_x_273:
[----:B------:R-:W-:Y:S05]  /*bd30*/  BSYNC B1 ;  /* 0x0000000000017941 */ /* 0x000fea0003800000 */
.L_x_272:
        /* <DEDUP_REMOVED lines=13> */
.L_x_275:
[----:B------:R-:W-:Y:S05]  /*be10*/  BSYNC B1 ;  /* 0x0000000000017941 */ /* 0x000fea0003800000 */
.L_x_274:
        /* <DEDUP_REMOVED lines=13> */
.L_x_277:
[----:B------:R-:W-:Y:S05]  /*bef0*/  BSYNC B1 ;  /* 0x0000000000017941 */ /* 0x000fea0003800000 */
.L_x_276:
        /* <DEDUP_REMOVED lines=13> */
.L_x_279:
[----:B------:R-:W-:Y:S05]  /*bfd0*/  BSYNC B1 ;  /* 0x0000000000017941 */ /* 0x000fea0003800000 */
.L_x_278:
        /* <DEDUP_REMOVED lines=13> */
.L_x_281:
[----:B------:R-:W-:Y:S05]  /*c0b0*/  BSYNC B1 ;  /* 0x0000000000017941 */ /* 0x000fea0003800000 */
.L_x_280:
        /* <DEDUP_REMOVED lines=13> */
.L_x_283:
[----:B------:R-:W-:Y:S05]  /*c190*/  BSYNC B1 ;  /* 0x0000000000017941 */ /* 0x000fea0003800000 */
.L_x_282:
        /* <DEDUP_REMOVED lines=13> */
.L_x_285:
[----:B------:R-:W-:Y:S05]  /*c270*/  BSYNC B1 ;  /* 0x0000000000017941 */ /* 0x000fea0003800000 */
.L_x_284:
        /* <DEDUP_REMOVED lines=13> */
.L_x_287:
[----:B------:R-:W-:Y:S05]  /*c350*/  BSYNC B1 ;  /* 0x0000000000017941 */ /* 0x000fea0003800000 */
.L_x_286:
        /* <DEDUP_REMOVED lines=13> */
.L_x_289:
[----:B------:R-:W-:Y:S05]  /*c430*/  BSYNC B1 ;  /* 0x0000000000017941 */ /* 0x000fea0003800000 */
.L_x_288:
        /* <DEDUP_REMOVED lines=13> */
.L_x_291:
[----:B------:R-:W-:Y:S05]  /*c510*/  BSYNC B1 ;  /* 0x0000000000017941 */ /* 0x000fea0003800000 */
.L_x_290:
        /* <DEDUP_REMOVED lines=13> */
.L_x_293:
[----:B------:R-:W-:Y:S05]  /*c5f0*/  BSYNC B1 ;  /* 0x0000000000017941 */ /* 0x000fea0003800000 */
.L_x_292:
        /* <DEDUP_REMOVED lines=13> */
.L_x_295:
[----:B------:R-:W-:Y:S05]  /*c6d0*/  BSYNC B1 ;  /* 0x0000000000017941 */ /* 0x000fea0003800000 */
.L_x_294:
        /* <DEDUP_REMOVED lines=13> */
.L_x_297:
[----:B------:R-:W-:Y:S05]  /*c7b0*/  BSYNC B1 ;  /* 0x0000000000017941 */ /* 0x000fea0003800000 */
.L_x_296:
[----:B------:R-:W-:Y:S05]  /*c7c0*/  @P2 BRA `(.L_x_298) ;  /* 0x0000002000a42947 */ /* 0x000fea0003800000 */
[----:B------:R-:W2:Y:S01]  /*c7d0*/  LDL.LU R2, [R1+0x74] ;  /* 0x0000740001027983 */ /* 0x000ea20000300800 */
[----:B-----5:R-:W-:-:S04]  /*c7e0*/  LOP3.LUT R0, R0, 0xff, RZ, 0xc0, !PT ;  /* 0x000000ff00007812 */ /* 0x020fc800078ec0ff */
[----:B------:R-:W-:-:S05]  /*c7f0*/  F2FP.F16.E5M2.UNPACK_B R0, R0 ;  /* 0x00000000ff00723e */ /* 0x000fca00020004ff */
[----:B------:R-:W-:-:S05]  /*c800*/  HADD2.F32 R0, -RZ, R0.H0_H0 ;  /* 0x20000000ff007230 */ /* 0x000fca0000004100 */
[----:B------:R-:W-:-:S04]  /*c810*/  FMUL R0, R0, UR26 ;  /* 0x0000001a00007c20 */ /* 0x000fc80008400000 */
[----:B--2---:R-:W-:-:S05]  /*c820*/  FFMA R0, R2, UR25, R0 ;  /* 0x0000001902007c23 */ /* 0x004fca0008000000 */
[----:B0-----:R-:W-:-:S05]  /*c830*/  F2FP.SATFINITE.E5M2.F32.PACK_AB_MERGE_C R3, RZ, R0, RZ ;  /* 0x00000000ff03723e */ /* 0x001fca00048060ff */
[----:B------:R0:W-:Y:S01]  /*c840*/  STG.E.U8 desc[UR22][R26.64+0xf9], R3 ;  /* 0x0000f9031a007986 */ /* 0x0001e2000c101116 */
[----:B------:R-:W-:Y:S05]  /*c850*/  BRA `(.L_x_298) ;  /* 0x0000002000807947 */ /* 0x000fea0003800000 */
.L_x_41:
[C---:B------:R-:W-:Y:S01]  /*c860*/  ISETP.GE.AND P2, PT, R39.reuse, 0x1, PT ;  /* 0x000000012700780c */ /* 0x040fe20003f46270 */
[----:B------:R-:W2:Y:S01]  /*c870*/  LDL.LU R227, [R1+0x14] ;  /* 0x0000140001e37983 */ /* 0x000ea20000300800 */
[----:B------:R-:W-:Y:S01]  /*c880*/  ISETP.GE.AND P1, PT, R39, 0x9, PT ;  /* 0x000000092700780c */ /* 0x000fe20003f26270 */
[----:B------:R-:W-:Y:S01]  /*c890*/  FMUL R226, R226, UR25 ;  /* 0x00000019e2e27c20 */ /* 0x000fe20008400000 */
[C---:B------:R-:W-:Y:S01]  /*c8a0*/  ISETP.LT.OR P4, PT, R34.reuse, 0x1, !P2 ;  /* 0x000000012200780c */ /* 0x040fe20005781670 */
[----:B------:R-:W-:Y:S01]  /*c8b0*/  FMUL R225, R225, UR25 ;  /* 0x00000019e1e17c20 */ /* 0x000fe20008400000 */
[----:B------:R-:W-:Y:S01]  /*c8c0*/  ISETP.LT.OR P5, PT, R34, 0x2, !P2 ;  /* 0x000000022200780c */ /* 0x000fe200057a1670 */
[----:B------:R-:W-:Y:S01]  /*c8d0*/  FMUL R224, R224, UR25 ;  /* 0x00000019e0e07c20 */ /* 0x000fe20008400000 */
[----:B------:R-:W-:Y:S02]  /*c8e0*/  ISETP.LT.OR P6, PT, R34, 0x1, !P1 ;  /* 0x000000012200780c */ /* 0x000fe40004fc1670 */
[----:B------:R-:W-:-:S02]  /*c8f0*/  F2FP.SATFINITE.E5M2.F32.PACK_AB_MERGE_C R29, RZ, R226, RZ ;  /* 0x000000e2ff1d723e */ /* 0x000fc400048060ff */
[----:B------:R-:W-:Y:S01]  /*c900*/  F2FP.SATFINITE.E5M2.F32.PACK_AB_MERGE_C R225, RZ, R225, RZ ;  /* 0x000000e1ffe1723e */ /* 0x000fe200048060ff */
[----:B------:R-:W-:Y:S01]  /*c910*/  FMUL R223, R223, UR25 ;  /* 0x00000019dfdf7c20 */ /* 0x000fe20008400000 */
[----:B------:R-:W-:Y:S01]  /*c920*/  F2FP.SATFINITE.E5M2.F32.PACK_AB_MERGE_C R31, RZ, R224, RZ ;  /* 0x000000e0ff1f723e */ /* 0x000fe200048060ff */
[----:B------:R-:W-:Y:S01]  /*c930*/  FMUL R222, R222, UR25 ;  /* 0x00000019dede7c20 */ /* 0x000fe20008400000 */
[----:B------:R-:W-:Y:S01]  /*c940*/  FMUL R221, R221, UR25 ;  /* 0x00000019dddd7c20 */ /* 0x000fe20008400000 */
[----:B------:R0:W-:Y:S01]  /*c950*/  @!P4 STG.E.U8 desc[UR22][R24.64], R29 ;  /* 0x0000001d1800c986 */ /* 0x0001e2000c101116 */
[----:B------:R-:W-:-:S03]  /*c960*/  ISETP.LT.OR P4, PT, R34, 0x2, !P1 ;  /* 0x000000022200780c */ /* 0x000fc60004f81670 */
[----:B------:R-:W-:Y:S01]  /*c970*/  @!P5 STG.E.U8 desc[UR22][R24.64+0x1], R225 ;  /* 0x000001e11800d986 */ /* 0x000fe2000c101116 */
[----:B------:R-:W-:-:S03]  /*c980*/  ISETP.LT.OR P5, PT, R34, 0x9, !P2 ;  /* 0x000000092200780c */ /* 0x000fc600057a1670 */
[----:B------:R3:W-:Y:S01]  /*c990*/  @!P6 STG.E.U8 desc[UR22][R26.64], R31 ;  /* 0x0000001f1a00e986 */ /* 0x0007e2000c101116 */
[----:B------:R-:W-:Y:S02]  /*c9a0*/  ISETP.LT.OR P6, PT, R34, 0xa, !P2 ;  /* 0x0000000a2200780c */ /* 0x000fe400057c1670 */
[----:B------:R-:W-:Y:S01]  /*c9b0*/  F2FP.SATFINITE.E5M2.F32.PACK_AB_MERGE_C R223, RZ, R223, RZ ;  /* 0x000000dfffdf723e */ /* 0x000fe200048060ff */
[----:B------:R-:W-:Y:S01]  /*c9c0*/  FMUL R219, R219, UR25 ;  /* 0x00000019dbdb7c20 */ /* 0x000fe20008400000 */
[----:B------:R-:W-:Y:S01]  /*c9d0*/  F2FP.SATFINITE.E5M2.F32.PACK_AB_MERGE_C R33, RZ, R222, RZ ;  /* 0x000000deff21723e */ /* 0x000fe200048060ff */
[----:B------:R-:W-:Y:S01]  /*c9e0*/  FMUL R220, R220, UR25 ;  /* 0x00000019dcdc7c20 */ /* 0x000fe20008400000 */
[----:B------:R-:W-:Y:S01]  /*c9f0*/  F2FP.SATFINITE.E5M2.F32.PACK_AB_MERGE_C R221, RZ, R221, RZ ;  /* 0x000000ddffdd723e */ /* 0x000fe200048060ff */
[----:B------:R-:W-:Y:S01]  /*ca00*/  @!P4 STG.E.U8 desc[UR22][R26.64+0x1], R223 ;  /* 0x000001df1a00c986 */ /* 0x000fe2000c101116 */
[----:B------:R-:W-:-:S03]  /*ca10*/  ISETP.LT.OR P4, PT, R34, 0x9, !P1 ;  /* 0x000000092200780c */ /* 0x000fc60004f81670 */
[----:B------:R4:W-:Y:S01]  /*ca20*/  @!P5 STG.E.U8 desc[UR22][R24.64+0x8], R33 ;  /* 0x000008211800d986 */ /* 0x0009e2000c101116 */
[----:B------:R-:W-:-:S03]  /*ca30*/  ISETP.LT.OR P5, PT, R34, 0xa, !P1 ;  /* 0x0000000a2200780c */ /* 0x000fc60004fa1670 */
[----:B------:R-:W-:Y:S01]  /*ca40*/  @!P6 STG.E.U8 desc[UR22][R24.64+0x9], R221 ;  /* 0x000009dd1800e986 */ /* 0x000fe2000c101116 */
[----:B------:R-:W-:Y:S01]  /*ca50*/  ISETP.LT.OR P6, PT, R34, 0x11, !P2 ;  /* 0x000000112200780c */ /* 0x000fe200057c1670 */
[----:B------:R-:W-:Y:S01]  /*ca60*/  FMUL R218, R218, UR25 ;  /* 0x00000019dada7c20 */ /* 0x000fe20008400000 */
[----:B------:R-:W-:Y:S01]  /*ca70*/  F2FP.SATFINITE.E5M2.F32.PACK_AB_MERGE_C R219, RZ, R219, RZ ;  /* 0x000000dbffdb723e */ /* 0x000fe200048060ff */
[----:B------:R-:W-:Y:S01]  /*ca80*/  FMUL R217, R217, UR25 ;  /* 0x00000019d9d97c20 */ /* 0x000fe20008400000 */
[----:B0-----:R-:W-:Y:S01]  /*ca90*/  F2FP.SATFINITE.E5M2.F32.PACK_AB_MERGE_C R29, RZ, R220, RZ ;  /* 0x000000dcff1d723e */ /* 0x001fe200048060ff */
[----:B------:R-:W-:Y:S01]  /*caa0*/  FMUL R216, R216, UR25 ;  /* 0x00000019d8d87c20 */ /* 0x000fe20008400000 */
[----:B---3--:R-:W-:Y:S01]  /*cab0*/  F2FP.SATFINITE.E5M2.F32.PACK_AB_MERGE_C R31, RZ, R218, RZ ;  /* 0x000000daff1f723e */ /* 0x008fe200048060ff */
[----:B------:R-:W-:Y:S01]  /*cac0*/  FMUL R215, R215, UR25 ;  /* 0x00000019d7d77c20 */ /* 0x000fe20008400000 */
[----:B------:R-:W-:Y:S01]  /*cad0*/  FMUL R213, R213, UR25 ;  /* 0x00000019d5d57c20 */ /* 0x000fe20008400000 */
[----:B------:R-:W-:Y:S01]  /*cae0*/  @!P5 STG.E.U8 desc[UR22][R26.64+0x9], R219 ;  /* 0x000009db1a00d986 */ /* 0x000fe2000c101116 */
[----:B------:R-:W-:-:S03]  /*caf0*/  ISETP.LT.OR P5, PT, R34, 0x12, !P2 ;  /* 0x000000122200780c */ /* 0x000fc600057a1670 */
[----:B------:R0:W-:Y:S01]  /*cb00*/  @!P4 STG.E.U8 desc[UR22][R26.64+0x8], R29 ;  /* 0x0000081d1a00c986 */ /* 0x0001e2000c101116 */
[----:B------:R-:W-:-:S03]  /*cb10*/  ISETP.LT.OR P4, PT, R34, 0x11, !P1 ;  /* 0x000000112200780c */ /* 0x000fc60004f81670 */
[----:B------:R3:W-:Y:S01]  /*cb20*/  @!P6 STG.E.U8 desc[UR22][R24.64+0x10], R31 ;  /* 0x0000101f1800e986 */ /* 0x0007e2000c101116 */
[----:B------:R-:W-:Y:S02]  /*cb30*/  ISETP.LT.OR P6, PT, R34, 0x12, !P1 ;  /* 0x000000122200780c */ /* 0x000fe40004fc1670 */
[----:B------:R-:W-:Y:S01]  /*cb40*/  F2FP.SATFINITE.E5M2.F32.PACK_AB_MERGE_C R217, RZ, R217, RZ ;  /* 0x000000d9ffd9723e */ /* 0x000fe200048060ff */
[----:B------:R-:W-:Y:S01]  /*cb50*/  FMUL R214, R214, UR25 ;  /* 0x00000019d6d67c20 */ /* 0x000fe20008400000 */
[----:B----4-:R-:W-:Y:S01]  /*cb60*/  F2FP.SATFINITE.E5M2.F32.PACK_AB_MERGE_C R33, RZ, R216, RZ ;  /* 0x000000d8ff21723e */ /* 0x010fe200048060ff */
[----:B------:R-:W-:Y:S01]  /*cb70*/  FMUL R212, R212, UR25 ;  /* 0x00000019d4d47c20 */ /* 0x000fe20008400000 */
[----:B------:R-:W-:Y:S01]  /*cb80*/  F2FP.SATFINITE.E5M2.F32.PACK_AB_MERGE_C R215, RZ, R215, RZ ;  /* 0x000000d7ffd7723e */ /* 0x000fe200048060ff */
[----:B------:R-:W-:Y:S01]  /*cb90*/  @!P5 STG.E.U8 desc[UR22][R24.64+0x11], R217 ;  /* 0x000011d91800d986 */ /* 0x000fe2000c101116 */
[----:B------:R-:W-:-:S03]  /*cba0*/  ISETP.LT.OR P5, PT, R34, 0x1a, !P2 ;  /* 0x0000001a2200780c */ /* 0x000fc600057a1670 */
[----:B------:R4:W-:Y:S01]  /*cbb0*/  @!P4 STG.E.U8 desc[UR22][R26.64+0x10], R33 ;  /* 0x000010211a00c986 */ /* 0x0009e2000c101116 */
[----:B------:R-:W-:-:S03]  /*cbc0*/  ISETP.LT.OR P4, PT, R34, 0x19, !P2 ;  /* 0x000000192200780c */ /* 0x000fc60005781670 */
[----:B------:R-:W-:Y:S01]  /*cbd0*/  @!P6 STG.E.U8 desc[UR22][R26.64+0x11], R215 ;  /* 0x000011d71a00e986 */ /* 0x000fe2000c101116 */
[----:B------:R-:W-:Y:S02]  /*cbe0*/  ISETP.LT.OR P6, PT, R34, 0x19, !P1 ;  /* 0x000000192200780c */ /* 0x000fe40004fc1670 */
[----:B------:R-:W-:Y:S01]  /*cbf0*/  F2FP.SATFINITE.E5M2.F32.PACK_AB_MERGE_C R213, RZ, R213, RZ ;  /* 0x000000d5ffd5723e */ /* 0x000fe200048060ff */
[----:B------:R-:W-:Y:S01]  /*cc00*/  FMUL R211, R211, UR25 ;  /* 0x00000019d3d37c20 */ /* 0x000fe20008400000 */
[----:B0-----:R-:W-:Y:S01]  /*cc10*/  F2FP.SATFINITE.E5M2.F32.PACK_AB_MERGE_C R29, RZ, R214, RZ ;  /* 0x000000d6ff1d723e */ /* 0x001fe200048060ff */
[----:B------:R-:W-:Y:S01]  /*cc20*/  FMUL R210, R210, UR25 ;  /* 0x00000019d2d27c20 */ /* 0x000fe20008400000 */
[----:B---3--:R-:W-:Y:S01]  /*cc30*/  F2FP.SATFINITE.E5M2.F32.PACK_AB_MERGE_C R31, RZ, R212, RZ ;  /* 0x000000d4ff1f723e */ /* 0x008fe200048060ff */
[----:B------:R-:W-:Y:S01]  /*cc40*/  @!P5 STG.E.U8 desc[UR22][R24.64+0x19], R213 ;  /* 0x000019d51800d986 */ /* 0x000fe2000c101116 */
[----:B------:R-:W-:-:S03]  /*cc50*/  ISETP.LT.OR P5, PT, R34, 0x1a, !P1 ;  /* 0x0000001a2200780c */ /* 0x000fc60004fa1670 */
[----:B------:R0:W-:Y:S01]  /*cc60*/  @!P4 STG.E.U8 desc[UR22][R24.64+0x18], R29 ;  /* 0x0000181d1800c986 */ /* 0x0001e2000c101116 */
[----:B------:R-:W-:-:S03]  /*cc70*/  ISETP.LT.OR P4, PT, R34, 0x21, !P2 ;  /* 0x000000212200780c */ /* 0x000fc60005781670 */
[----:B------:R3:W-:Y:S01]  /*cc80*/  @!P6 STG.E.U8 desc[UR22][R26.64+0x18], R31 ;  /* 0x0000181f1a00e986 */ /* 0x0007e2000c101116 */
[----:B------:R-:W-:Y:S01]  /*cc90*/  ISETP.LT.OR P6, PT, R34, 0x22, !P2 ;  /* 0x000000222200780c */ /* 0x000fe200057c1670 */
[----:B------:R-:W-:Y:S01]  /*cca0*/  FMUL R209, R209, UR25 ;  /* 0x00000019d1d17c20 */ /* 0x000fe20008400000 */
        /* <DEDUP_REMOVED lines=46> */
[C---:B------:R-:W-:Y:S01]  /*cf90*/  ISETP.LT.OR P6, PT, R34.reuse, 0x3a, !P2 ;  /* 0x0000003a2200780c */ /* 0x040fe200057c1670 */
[----:B------:R-:W-:Y:S01]  /*cfa0*/  FMUL R197, R197, UR25 ;  /* 0x00000019c5c57c20 */ /* 0x000fe20008400000 */
[----:B------:R-:W-:Y:S01]  /*cfb0*/  F2FP.SATFINITE.E5M2.F32.PACK_AB_MERGE_C R199, RZ, R199, RZ ;  /* 0x000000c7ffc7723e */ /* 0x000fe200048060ff */
[----:B------:R-:W2:Y:S01]  /*cfc0*/  LDL.LU R226, [R1+0x10] ;  /* 0x0000100001e27983 */ /* 0x000ea20000300800 */
[----:B----4-:R-:W-:Y:S02]  /*cfd0*/  F2FP.SATFINITE.E5M2.F32.PACK_AB_MERGE_C R33, RZ, R198, RZ ;  /* 0x000000c6ff21723e */ /* 0x010fe400048060ff */
[----:B------:R-:W-:Y:S01]  /*cfe0*/  F2FP.SATFINITE.E5M2.F32.PACK_AB_MERGE_C R197, RZ, R197, RZ ;  /* 0x000000c5ffc5723e */ /* 0x000fe200048060ff */
[----:B------:R-:W-:Y:S01]  /*cff0*/  @!P5 STG.E.U8 desc[UR22][R26.64+0x31], R199 ;  /* 0x000031c71a00d986 */ /* 0x000fe2000c101116 */
[----:B------:R-:W-:-:S03]  /*d000*/  ISETP.LT.OR P5, PT, R34, 0x3a, !P1 ;  /* 0x0000003a2200780c */ /* 0x000fc60004fa1670 */
[----:B------:R-:W4:Y:S01]  /*d010*/  LDL.LU R224, [R1+0xc] ;  /* 0x00000c0001e07983 */ /* 0x000f220000300800 */
[----:B------:R-:W-:-:S03]  /*d020*/  FMUL R195, R195, UR25 ;  /* 0x00000019c3c37c20 */ /* 0x000fc60008400000 */
[----:B------:R1:W-:Y:S01]  /*d030*/  @!P4 STG.E.U8 desc[UR22][R24.64+0x38], R33 ;  /* 0x000038211800c986 */ /* 0x0003e2000c101116 */
[----:B------:R-:W-:-:S03]  /*d040*/  ISETP.LT.OR P4, PT, R34, 0x39, !P1 ;  /* 0x000000392200780c */ /* 0x000fc60004f81670 */
[----:B------:R-:W2:Y:S01]  /*d050*/  LDL.LU R225, [R1+0x8] ;  /* 0x0000080001e17983 */ /* 0x000ea20000300800 */
[----:B------:R-:W-:-:S03]  /*d060*/  FMUL R196, R196, UR25 ;  /* 0x00000019c4c47c20 */ /* 0x000fc60008400000 */
[----:B------:R-:W-:Y:S01]  /*d070*/  @!P6 STG.E.U8 desc[UR22][R24.64+0x39], R197 ;  /* 0x000039c51800e986 */ /* 0x000fe2000c101116 */
[----:B------:R-:W-:-:S03]  /*d080*/  ISETP.LT.OR P6, PT, R34, 0x41, !P2 ;  /* 0x000000412200780c */ /* 0x000fc600057c1670 */
[----:B------:R-:W4:Y:S01]  /*d090*/  LDL.LU R222, [R1] ;  /* 0x0000000001de7983 */ /* 0x000f220000300800 */
[----:B------:R-:W-:-:S03]  /*d0a0*/  FMUL R194, R194, UR25 ;  /* 0x00000019c2c27c20 */ /* 0x000fc60008400000 */
[----:B------:R-:W4:Y:S04]  /*d0b0*/  LDL.LU R223, [R1+0x18] ;  /* 0x0000180001df7983 */ /* 0x000f280000300800 */
[----:B------:R-:W4:Y:S01]  /*d0c0*/  LDL.LU R221, [R1+0x4] ;  /* 0x0000040001dd7983 */ /* 0x000f220000300800 */
[----:B------:R-:W-:Y:S01]  /*d0d0*/  F2FP.SATFINITE.E5M2.F32.PACK_AB_MERGE_C R195, RZ, R195, RZ ;  /* 0x000000c3ffc3723e */ /* 0x000fe200048060ff */
[----:B------:R-:W-:Y:S01]  /*d0e0*/  FMUL R193, R193, UR25 ;  /* 0x00000019c1c17c20 */ /* 0x000fe20008400000 */
[----:B0-----:R-:W-:Y:S01]  /*d0f0*/  F2FP.SATFINITE.E5M2.F32.PACK_AB_MERGE_C R29, RZ, R196, RZ ;  /* 0x000000c4ff1d723e */ /* 0x001fe200048060ff */
[----:B------:R-:W-:Y:S01]  /*d100*/  FMUL R192, R192, UR25 ;  /* 0x00000019c0c07c20 */ /* 0x000fe20008400000 */
[----:B---3--:R-:W-:Y:S01]  /*d110*/  F2FP.SATFINITE.E5M2.F32.PACK_AB_MERGE_C R31, RZ, R194, RZ ;  /* 0x000000c2ff1f723e */ /* 0x008fe200048060ff */
[----:B------:R-:W-:Y:S01]  /*d120*/  @!P5 STG.E.U8 desc[UR22][R26.64+0x39], R195 ;  /* 0x000039c31a00d986 */ /* 0x000fe2000c101116 */
[C---:B------:R-:W-:Y:S01]  /*d130*/  ISETP.LT.OR P5, PT, R34.reuse, 0x42, !P2 ;  /* 0x000000422200780c */ /* 0x040fe200057a1670 */
[----:B------:R-:W-:Y:S01]  /*d140*/  FMUL R191, R191, UR25 ;  /* 0x00000019bfbf7c20 */ /* 0x000fe20008400000 */
[----:B------:R-:W-:Y:S01]  /*d150*/  F2FP.SATFINITE.E5M2.F32.PACK_AB_MERGE_C R193, RZ, R193, RZ ;  /* 0x000000c1ffc1723e */ /* 0x000fe200048060ff */
[----:B------:R0:W-:Y:S01]  /*d160*/  @!P4 STG.E.U8 desc[UR22][R26.64+0x38], R29 ;  /* 0x0000381d1a00c986 */ /* 0x0001e2000c101116 */
[C---:B------:R-:W-:Y:S01]  /*d170*/  ISETP.LT.OR P4, PT, R34.reuse, 0x41, !P1 ;  /* 0x000000412200780c */ /* 0x040fe20004f81670 */
[----:B------:R-:W-:Y:S01]  /*d180*/  FMUL R189, R189, UR25 ;  /* 0x00000019bdbd7c20 */ /* 0x000fe20008400000 */
[----:B-1----:R-:W-:Y:S01]  /*d190*/  F2FP.SATFINITE.E5M2.F32.PACK_AB_MERGE_C R33, RZ, R192, RZ ;  /* 0x000000c0ff21723e */ /* 0x002fe200048060ff */
[----:B------:R1:W-:Y:S01]  /*d1a0*/  @!P6 STG.E.U8 desc[UR22][R24.64+0x40], R31 ;  /* 0x0000401f1800e986 */ /* 0x0003e2000c101116 */
[----:B------:R-:W-:Y:S01]  /*d1b0*/  ISETP.LT.OR P6, PT, R34, 0x42, !P1 ;  /* 0x000000422200780c */ /* 0x000fe20004fc1670 */
[----:B------:R-:W-:Y:S01]  /*d1c0*/  FMUL R190, R190, UR25 ;  /* 0x00000019bebe7c20 */ /* 0x000fe20008400000 */
[----:B------:R-:W-:Y:S01]  /*d1d0*/  F2FP.SATFINITE.E5M2.F32.PACK_AB_MERGE_C R191, RZ, R191, RZ ;  /* 0x000000bfffbf723e */ /* 0x000fe200048060ff */
[----:B------:R-:W-:Y:S01]  /*d1e0*/  FMUL R188, R188, UR25 ;  /* 0x00000019bcbc7c20 */ /* 0x000fe20008400000 */
[----:B------:R-:W-:Y:S01]  /*d1f0*/  F2FP.SATFINITE.E5M2.F32.PACK_AB_MERGE_C R189, RZ, R189, RZ ;  /* 0x000000bdffbd723e */ /* 0x000fe200048060ff */
[----:B------:R-:W-:Y:S01]  /*d200*/  @!P5 STG.E.U8 desc[UR22][R24.64+0x41], R193 ;  /* 0x000041c11800d986 */ /* 0x000fe2000c101116 */
[C---:B------:R-:W-:Y:S01]  /*d210*/  ISETP.LT.OR P5, PT, R34.reuse, 0x4a, !P2 ;  /* 0x0000004a2200780c */ /* 0x040fe200057a1670 */
[----:B------:R-:W-:Y:S01]  /*d220*/  FMUL R187, R187, UR25 ;  /* 0x00000019bbbb7c20 */ /* 0x000fe20008400000 */
[----:B0-----:R-:W-:Y:S01]  /*d230*/  F2FP.SATFINITE.E5M2.F32.PACK_AB_MERGE_C R29, RZ, R190, RZ ;  /* 0x000000beff1d723e */ /* 0x001fe200048060ff */
[----:B------:R0:W-:Y:S01]  /*d240*/  @!P4 STG.E.U8 desc[UR22][R26.64+0x40], R33 ;  /* 0x000040211a00c986 */ /* 0x0001e2000c101116 */
[----:B------:R-:W-:Y:S01]  /*d250*/  ISETP.LT.OR P4, PT, R34, 0x49, !P2 ;  /* 0x000000492200780c */ /* 0x000fe20005781670 */
[----:B------:R-:W-:Y:S01]  /*d260*/  FMUL R186, R186, UR25 ;  /* 0x00000019baba7c20 */ /* 0x000fe20008400000 */
[----:B-1----:R-:W-:Y:S01]  /*d270*/  F2FP.SATFINITE.E5M2.F32.PACK_AB_MERGE_C R31, RZ, R188, RZ ;  /* 0x000000bcff1f723e */ /* 0x002fe200048060ff */
[----:B------:R-:W-:Y:S01]  /*d280*/  @!P6 STG.E.U8 desc[UR22][R26.64+0x41], R191 ;  /* 0x000041bf1a00e986 */ /* 0x000fe2000c101116 */
[----:B------:R-:W-:Y:S01]  /*d290*/  ISETP.LT.OR P6, PT, R34, 0x49, !P1 ;  /* 0x000000492200780c */ /* 0x000fe20004fc1670 */
[----:B------:R-:W-:Y:S01]  /*d2a0*/  FMUL R185, R185, UR25 ;  /* 0x00000019b9b97c20 */ /* 0x000fe20008400000 */
[----:B------:R-:W-:Y:S01]  /*d2b0*/  F2FP.SATFINITE.E5M2.F32.PACK_AB_MERGE_C R187, RZ, R187, RZ ;  /* 0x000000bbffbb723e */ /* 0x000fe200048060ff */
[----:B------:R-:W-:Y:S01]  /*d2c0*/  FMUL R183, R183, UR25 ;  /* 0x00000019b7b77c20 */ /* 0x000fe20008400000 */
[----:B------:R-:W-:Y:S01]  /*d2d0*/  FMUL R184, R184, UR25 ;  /* 0x00000019b8b87c20 */ /* 0x000fe20008400000 */
[----:B------:R-:W-:Y:S01]  /*d2e0*/  @!P5 STG.E.U8 desc[UR22][R24.64+0x49], R189 ;  /* 0x000049bd1800d986 */ /* 0x000fe2000c101116 */
[----:B------:R-:W-:Y:S01]  /*d2f0*/  ISETP.LT.OR P5, PT, R34, 0x4a, !P1 ;  /* 0x0000004a2200780c */ /* 0x000fe20004fa1670 */
[----:B------:R-:W-:Y:S01]  /*d300*/  FMUL R182, R182, UR25 ;  /* 0x00000019b6b67c20 */ /* 0x000fe20008400000 */
[----:B0-----:R-:W-:Y:S01]  /*d310*/  F2FP.SATFINITE.E5M2.F32.PACK_AB_MERGE_C R33, RZ, R186, RZ ;  /* 0x000000baff21723e */ /* 0x001fe200048060ff */
[----:B------:R0:W-:Y:S01]  /*d320*/  @!P4 STG.E.U8 desc[UR22][R24.64+0x48], R29 ;  /* 0x0000481d1800c986 */ /* 0x0001e2000c101116 */
[C---:B------:R-:W-:Y:S01]  /*d330*/  ISETP.LT.OR P4, PT, R34.reuse, 0x51, !P2 ;  /* 0x000000512200780c */ /* 0x040fe20005781670 */
[----:B------:R-:W-:Y:S01]  /*d340*/  FMUL R181, R181, UR25 ;  /* 0x00000019b5b57c20 */ /* 0x000fe20008400000 */
[----:B------:R-:W-:Y:S01]  /*d350*/  F2FP.SATFINITE.E5M2.F32.PACK_AB_MERGE_C R185, RZ, R185, RZ ;  /* 0x000000b9ffb9723e */ /* 0x000fe200048060ff */
        /* <DEDUP_REMOVED lines=19> */
[----:B------:R-:W-:Y:S01]  /*d490*/  F2FP.SATFINITE.E5M2.F32.PACK_AB_MERGE_C R177, RZ, R177, RZ ;  /* 0x000000b1ffb1723e */ /* 0x000fe200048060ff */
        /* <DEDUP_REMOVED lines=13> */
[----:B------:R-:W-:Y:S01]  /*d570*/  FMUL R170, R170, UR25 ;  /* 0x00000019aaaa7c20 */ /* 0x000fe20008400000 */
        /* <DEDUP_REMOVED lines=9> */
[C---:B------:R-:W-:Y:S01]  /*d610*/  ISETP.LT.OR P6, PT, R34.reuse, 0x61, !P1 ;  /* 0x000000612200780c */ /* 0x040fe20004fc1670 */
        /* <DEDUP_REMOVED lines=9> */
[----:B------:R-:W-:Y:S01]  /*d6b0*/  ISETP.LT.OR P4, PT, R34, 0x69, !P2 ;  /* 0x000000692200780c */ /* 0x000fe20005781670 */
        /* <DEDUP_REMOVED lines=98> */
[----:B-----5:R-:W-:Y:S01]  /*dce0*/  FMUL R5, R5, UR25 ;  /* 0x0000001905057c20 */ /* 0x020fe20008400000 */
        /* <DEDUP_REMOVED lines=15> */
[----:B------:R-:W-:Y:S01]  /*dde0*/  @!P6 STG.E.U8 desc[UR22][R26.64+0x90], R31 ;  /* 0x0000901f1a00e986 */ /* 0x000fe2000c101116 */
[----:B------:R-:W-:-:S05]  /*ddf0*/  ISETP.LT.OR P6, PT, R34, 0x9a, !P2 ;  /* 0x0000009a2200780c */ /* 0x000fca00057c1670 */
[----:B------:R1:W-:Y:S01]  /*de00*/  @!P5 STG.E.U8 desc[UR22][R26.64+0x91], R23 ;  /* 0x000091171a00d986 */ /* 0x0003e2000c101116 */
[C---:B------:R-:W-:Y:S02]  /*de10*/  ISETP.LT.OR P5, PT, R34.reuse, 0x9a, !P1 ;  /* 0x0000009a2200780c */ /* 0x040fe40004fa1670 */
[----:B0-----:R-:W-:Y:S01]  /*de20*/  F2FP.SATFINITE.E5M2.F32.PACK_AB_MERGE_C R29, RZ, R20, RZ ;  /* 0x00000014ff1d723e */ /* 0x001fe200048060ff */
[----:B------:R-:W-:Y:S01]  /*de30*/  @!P4 STG.E.U8 desc[UR22][R24.64+0x98], R33 ;  /* 0x000098211800c986 */ /* 0x000fe2000c101116 */
[----:B------:R-:W-:-:S03]  /*de40*/  ISETP.LT.OR P4, PT, R34, 0x99, !P1 ;  /* 0x000000992200780c */ /* 0x000fc60004f81670 */
[----:B------:R0:W-:Y:S01]  /*de50*/  @!P6 STG.E.U8 desc[UR22][R24.64+0x99], R21 ;  /* 0x000099151800e986 */ /* 0x0001e2000c101116 */
[----:B------:R-:W-:Y:S02]  /*de60*/  ISETP.LT.OR P6, PT, R34, 0xa1, !P2 ;  /* 0x000000a12200780c */ /* 0x000fe400057c1670 */
[----:B-1----:R-:W-:-:S03]  /*de70*/  F2FP.SATFINITE.E5M2.F32.PACK_AB_MERGE_C R23, RZ, R18, RZ ;  /* 0x00000012ff17723e */ /* 0x002fc600048060ff */
[----:B------:R1:W-:Y:S01]  /*de80*/  @!P5 STG.E.U8 desc[UR22][R26.64+0x99], R19 ;  /* 0x000099131a00d986 */ /* 0x0003e2000c101116 */
[----:B------:R-:W-:-:S03]  /*de90*/  ISETP.LT.OR P5, PT, R34, 0xa2, !P2 ;  /* 0x000000a22200780c */ /* 0x000fc600057a1670 */
[----:B------:R-:W-:Y:S01]  /*dea0*/  @!P4 STG.E.U8 desc[UR22][R26.64+0x98], R29 ;  /* 0x0000981d1a00c986 */ /* 0x000fe2000c101116 */
[C---:B------:R-:W-:Y:S02]  /*deb0*/  ISETP.LT.OR P4, PT, R34.reuse, 0xa1, !P1 ;  /* 0x000000a12200780c */ /* 0x040fe40004f81670 */
[----:B0-----:R-:W-:Y:S01]  /*dec0*/  F2FP.SATFINITE.E5M2.F32.PACK_AB_MERGE_C R21, RZ, R16, RZ ;  /* 0x00000010ff15723e */ /* 0x001fe200048060ff */
[----:B------:R-:W-:Y:S01]  /*ded0*/  @!P6 STG.E.U8 desc[UR22][R24.64+0xa0], R23 ;  /* 0x0000a0171800e986 */ /* 0x000fe2000c101116 */
[----:B------:R-:W-:Y:S02]  /*dee0*/  ISETP.LT.OR P6, PT, R34, 0xa2, !P1 ;  /* 0x000000a22200780c */ /* 0x000fe40004fc1670 */
[----:B-1----:R-:W-:-:S03]  /*def0*/  F2FP.SATFINITE.E5M2.F32.PACK_AB_MERGE_C R19, RZ, R14, RZ ;  /* 0x0000000eff13723e */ /* 0x002fc600048060ff */
[----:B------:R0:W-:Y:S01]  /*df00*/  @!P5 STG.E.U8 desc[UR22][R24.64+0xa1], R17 ;  /* 0x0000a1111800d986 */ /* 0x0001e2000c101116 */
[----:B------:R-:W-:-:S03]  /*df10*/  ISETP.LT.OR P5, PT, R34, 0xaa, !P2 ;  /* 0x000000aa2200780c */ /* 0x000fc600057a1670 */
[----:B------:R-:W-:Y:S01]  /*df20*/  @!P4 STG.E.U8 desc[UR22][R26.64+0xa0], R21 ;  /* 0x0000a0151a00c986 */ /* 0x000fe2000c101116 */
[----:B------:R-:W-:-:S03]  /*df30*/  ISETP.LT.OR P4, PT, R34, 0xa9, !P2 ;  /* 0x000000a92200780c */ /* 0x000fc60005781670 */
[----:B------:R1:W-:Y:S01]  /*df40*/  @!P6 STG.E.U8 desc[UR22][R26.64+0xa1], R15 ;  /* 0x0000a10f1a00e986 */ /* 0x0003e2000c101116 */
[----:B------:R-:W-:Y:S02]  /*df50*/  ISETP.LT.OR P6, PT, R34, 0xa9, !P1 ;  /* 0x000000a92200780c */ /* 0x000fe40004fc1670 */
[----:B0-----:R-:W-:-:S03]  /*df60*/  F2FP.SATFINITE.E5M2.F32.PACK_AB_MERGE_C R17, RZ, R12, RZ ;  /* 0x0000000cff11723e */ /* 0x001fc600048060ff */
[----:B------:R0:W-:Y:S01]  /*df70*/  @!P5 STG.E.U8 desc[UR22][R24.64+0xa9], R13 ;  /* 0x0000a90d1800d986 */ /* 0x0001e2000c101116 */
[----:B------:R-:W-:-:S03]  /*df80*/  ISETP.LT.OR P5, PT, R34, 0xaa, !P1 ;  /* 0x000000aa2200780c */ /* 0x000fc60004fa1670 */
[----:B------:R-:W-:Y:S01]  /*df90*/  @!P4 STG.E.U8 desc[UR22][R24.64+0xa8], R19 ;  /* 0x0000a8131800c986 */ /* 0x000fe2000c101116 */
[C---:B------:R-:W-:Y:S02]  /*dfa0*/  ISETP.LT.OR P4, PT, R34.reuse, 0xb1, !P2 ;  /* 0x000000b12200780c */ /* 0x040fe40005781670 */
[----:B-1----:R-:W-:Y:S01]  /*dfb0*/  F2FP.SATFINITE.E5M2.F32.PACK_AB_MERGE_C R15, RZ, R10, RZ ;  /* 0x0000000aff0f723e */ /* 0x002fe200048060ff */
[----:B------:R-:W-:Y:S01]  /*dfc0*/  @!P6 STG.E.U8 desc[UR22][R26.64+0xa8], R17 ;  /* 0x0000a8111a00e986 */ /* 0x000fe2000c101116 */
[----:B------:R-:W-:Y:S02]  /*dfd0*/  ISETP.LT.OR P6, PT, R34, 0xb2, !P2 ;  /* 0x000000b22200780c */ /* 0x000fe400057c1670 */
[----:B0-----:R-:W-:-:S03]  /*dfe0*/  F2FP.SATFINITE.E5M2.F32.PACK_AB_MERGE_C R13, RZ, R8, RZ ;  /* 0x00000008ff0d723e */ /* 0x001fc600048060ff */
        /* <DEDUP_REMOVED lines=9> */
[----:B------:R3:W-:Y:S01]  /*e080*/  @!P4 STG.E.U8 desc[UR22][R26.64+0xb0], R13 ;  /* 0x0000b00d1a00c986 */ /* 0x0007e2000c101116 */
[C---:B------:R-:W-:Y:S02]  /*e090*/  ISETP.LT.OR P4, PT, R34.reuse, 0xb9, !P1 ;  /* 0x000000b92200780c */ /* 0x040fe40004f81670 */
[----:B-1----:R-:W-:Y:S01]  /*e0a0*/  F2FP.SATFINITE.E5M2.F32.PACK_AB_MERGE_C R9, RZ, R4, RZ ;  /* 0x00000004ff09723e */ /* 0x002fe200048060ff */
[----:B------:R1:W-:Y:S01]  /*e0b0*/  @!P6 STG.E.U8 desc[UR22][R24.64+0xb8], R11 ;  /* 0x0000b80b1800e986 */ /* 0x0003e2000c101116 */
[C---:B------:R-:W-:Y:S02]  /*e0c0*/  ISETP.LT.OR P6, PT, R34.reuse, 0xba, !P1 ;  /* 0x000000ba2200780c */ /* 0x040fe40004fc1670 */
[----:B0-----:R-:W-:Y:S01]  /*e0d0*/  F2FP.SATFINITE.E5M2.F32.PACK_AB_MERGE_C R7, RZ, R2, RZ ;  /* 0x00000002ff07723e */ /* 0x001fe200048060ff */
[----:B--2---:R-:W-:Y:S02]  /*e0e0*/  FMUL R2, R225, UR25 ;  /* 0x00000019e1027c20 */ /* 0x004fe40008400000 */
[----:B------:R0:W-:Y:S01]  /*e0f0*/  @!P5 STG.E.U8 desc[UR22][R24.64+0xb9], R5 ;  /* 0x0000b9051800d986 */ /* 0x0001e2000c101116 */
[----:B------:R-:W-:-:S02]  /*e100*/  ISETP.LT.OR P5, PT, R34, 0xc2, !P2 ;  /* 0x000000c22200780c */ /* 0x000fc400057a1670 */
[----:B---3--:R-:W-:Y:S01]  /*e110*/  F2FP.SATFINITE.E5M2.F32.PACK_AB_MERGE_C R13, RZ, R3, RZ ;  /* 0x00000003ff0d723e */ /* 0x008fe200048060ff */
[----:B----4-:R-:W-:Y:S01]  /*e120*/  FMUL R3, R222, UR25 ;  /* 0x00000019de037c20 */ /* 0x010fe20008400000 */
[----:B------:R2:W-:Y:S01]  /*e130*/  @!P4 STG.E.U8 desc[UR22][R26.64+0xb8], R9 ;  /* 0x0000b8091a00c986 */ /* 0x0005e2000c101116 */
[----:B-1----:R-:W-:Y:S01]  /*e140*/  F2FP.SATFINITE.E5M2.F32.PACK_AB_MERGE_C R11, RZ, R0, RZ ;  /* 0x00000000ff0b723e */ /* 0x002fe200048060ff */
[----:B------:R-:W-:Y:S01]  /*e150*/  FMUL R0, R221, UR25 ;  /* 0x00000019dd007c20 */ /* 0x000fe20008400000 */
[----:B------:R-:W-:Y:S01]  /*e160*/  ISETP.LT.OR P4, PT, R34, 0xc1, !P2 ;  /* 0x000000c12200780c */ /* 0x000fe20005781670 */
[----:B------:R-:W3:Y:S04]  /*e170*/  LDL.LU R222, [R1+0x1c] ;  /* 0x00001c0001de7983 */ /* 0x000ee80000300800 */
[----:B------:R-:W4:Y:S01]  /*e180*/  LDL.LU R220, [R1+0x20] ;  /* 0x0000200001dc7983 */ /* 0x000f220000300800 */
[----:B0-----:R-:W-:-:S03]  /*e190*/  F2FP.SATFINITE.E5M2.F32.PACK_AB_MERGE_C R5, RZ, R3, RZ ;  /* 0x00000003ff05723e */ /* 0x001fc600048060ff */
[----:B------:R-:W4:Y:S01]  /*e1a0*/  LDL.LU R225, [R1+0x24] ;  /* 0x0000240001e17983 */ /* 0x000f220000300800 */
[----:B------:R-:W-:Y:S01]  /*e1b0*/  FMUL R3, R224, UR25 ;  /* 0x00000019e0037c20 */ /* 0x000fe20008400000 */
[----:B--2---:R-:W-:Y:S01]  /*e1c0*/  F2FP.SATFINITE.E5M2.F32.PACK_AB_MERGE_C R9, RZ, R0, RZ ;  /* 0x00000000ff09723e */ /* 0x004fe200048060ff */
[----:B------:R-:W-:Y:S01]  /*e1d0*/  FMUL R0, R226, UR25 ;  /* 0x00000019e2007c20 */ /* 0x000fe20008400000 */
[----:B------:R0:W-:Y:S01]  /*e1e0*/  @!P6 STG.E.U8 desc[UR22][R26.64+0xb9], R13 ;  /* 0x0000b90d1a00e986 */ /* 0x0001e2000c101116 */
[----:B------:R-:W-:-:S03]  /*e1f0*/  ISETP.LT.OR P6, PT, R34, 0xc1, !P1 ;  /* 0x000000c12200780c */ /* 0x000fc60004fc1670 */
[----:B------:R-:W2:Y:S04]  /*e200*/  LDL.LU R224, [R1+0x28] ;  /* 0x0000280001e07983 */ /* 0x000ea80000300800 */
[----:B------:R-:W2:Y:S01]  /*e210*/  LDL.LU R226, [R1+0x2c] ;  /* 0x00002c0001e27983 */ /* 0x000ea20000300800 */
[----:B0-----:R-:W-:Y:S01]  /*e220*/  F2FP.SATFINITE.E5M2.F32.PACK_AB_MERGE_C R13, RZ, R2, RZ ;  /* 0x00000002ff0d723e */ /* 0x001fe200048060ff */
[----:B------:R-:W-:Y:S02]  /*e230*/  FMUL R2, R227, UR25 ;  /* 0x00000019e3027c20 */ /* 0x000fe40008400000 */
[----:B------:R-:W2:Y:S04]  /*e240*/  LDL.LU R227, [R1+0x30] ;  /* 0x0000300001e37983 */ /* 0x000ea80000300800 */
[----:B------:R-:W-:Y:S01]  /*e250*/  @!P5 STG.E.U8 desc[UR22][R24.64+0xc1], R11 ;  /* 0x0000c10b1800d986 */ /* 0x000fe2000c101116 */
[----:B------:R-:W-:-:S03]  /*e260*/  ISETP.LT.OR P5, PT, R34, 0xc2, !P1 ;  /* 0x000000c22200780c */ /* 0x000fc60004fa1670 */
[----:B------:R0:W-:Y:S01]  /*e270*/  @!P4 STG.E.U8 desc[UR22][R24.64+0xc0], R7 ;  /* 0x0000c0071800c986 */ /* 0x0001e2000c101116 */
[----:B------:R-:W-:-:S03]  /*e280*/  ISETP.LT.OR P4, PT, R34, 0xc9, !P2 ;  /* 0x000000c92200780c */ /* 0x000fc60005781670 */
[----:B------:R1:W-:Y:S01]  /*e290*/  @!P6 STG.E.U8 desc[UR22][R26.64+0xc0], R5 ;  /* 0x0000c0051a00e986 */ /* 0x0003e2000c101116 */
[----:B------:R-:W-:-:S03]  /*e2a0*/  ISETP.LT.OR P6, PT, R34, 0xca, !P2 ;  /* 0x000000ca2200780c */ /* 0x000fc600057c1670 */
[----:B------:R-:W2:Y:S04]  /*e2b0*/  LDL.LU R221, [R1+0x34] ;  /* 0x0000340001dd7983 */ /* 0x000ea80000300800 */
[----:B------:R1:W-:Y:S01]  /*e2c0*/  @!P5 STG.E.U8 desc[UR22][R26.64+0xc1], R9 ;  /* 0x0000c1091a00d986 */ /* 0x0003e2000c101116 */
[----:B0-----:R-:W-:Y:S01]  /*e2d0*/  F2FP.SATFINITE.E5M2.F32.PACK_AB_MERGE_C R7, RZ, R3, RZ ;  /* 0x00000003ff07723e */ /* 0x001fe200048060ff */
[----:B------:R-:W-:Y:S02]  /*e2e0*/  FMUL R3, R223, UR25 ;  /* 0x00000019df037c20 */ /* 0x000fe40008400000 */
[----:B------:R-:W-:Y:S01]  /*e2f0*/  @!P4 STG.E.U8 desc[UR22][R24.64+0xc8], R13 ;  /* 0x0000c80d1800c986 */ /* 0x000fe2000c101116 */
[----:B------:R-:W-:-:S03]  /*e300*/  ISETP.LT.OR P4, PT, R34, 0xc9, !P1 ;  /* 0x000000c92200780c */ /* 0x000fc60004f81670 */
[----:B------:R-:W2:Y:S01]  /*e310*/  LDL.LU R223, [R1+0x38] ;  /* 0x0000380001df7983 */ /* 0x000ea20000300800 */
[----:B-1----:R-:W-:Y:S02]  /*e320*/  F2FP.SATFINITE.E5M2.F32.PACK_AB_MERGE_C R5, RZ, R0, RZ ;  /* 0x00000000ff05723e */ /* 0x002fe400048060ff */
[----:B------:R-:W-:Y:S02]  /*e330*/  F2FP.SATFINITE.E5M2.F32.PACK_AB_MERGE_C R11, RZ, R2, RZ ;  /* 0x00000002ff0b723e */ /* 0x000fe400048060ff */
[----:B------:R-:W-:Y:S01]  /*e340*/  F2FP.SATFINITE.E5M2.F32.PACK_AB_MERGE_C R9, RZ, R3, RZ ;  /* 0x00000003ff09723e */ /* 0x000fe200048060ff */
[----:B------:R0:W-:Y:S04]  /*e350*/  @!P6 STG.E.U8 desc[UR22][R24.64+0xc9], R7 ;  /* 0x0000c9071800e986 */ /* 0x0001e8000c101116 */
[----:B------:R1:W-:Y:S01]  /*e360*/  @!P4 STG.E.U8 desc[UR22][R26.64+0xc8], R5 ;  /* 0x0000c8051a00c986 */ /* 0x0003e2000c101116 */
[----:B---3--:R-:W-:-:S03]  /*e370*/  FMUL R0, R222, UR25 ;  /* 0x00000019de007c20 */ /* 0x008fc60008400000 */
[----:B------:R-:W3:Y:S01]  /*e380*/  LDL.LU R222, [R1+0x3c] ;  /* 0x00003c0001de7983 */ /* 0x000ee20000300800 */
[----:B----4-:R-:W-:Y:S01]  /*e390*/  FMUL R2, R220, UR25 ;  /* 0x00000019dc027c20 */ /* 0x010fe20008400000 */
[----:B0-----:R-:W-:Y:S01]  /*e3a0*/  F2FP.SATFINITE.E5M2.F32.PACK_AB_MERGE_C R7, RZ, R0, RZ ;  /* 0x00000000ff07723e */ /* 0x001fe200048060ff */
[----:B------:R-:W-:Y:S02]  /*e3b0*/  FMUL R3, R225, UR25 ;  /* 0x00000019e1037c20 */ /* 0x000fe40008400000 */
[----:B------:R-:W4:Y:S01]  /*e3c0*/  LDL.LU R225, [R1+0x40] ;  /* 0x0000400001e17983 */ /* 0x000f220000300800 */
[----:B------:R-:W-:Y:S02]  /*e3d0*/  F2FP.SATFINITE.E5M2.F32.PACK_AB_MERGE_C R13, RZ, R2, RZ ;  /* 0x00000002ff0d723e */ /* 0x000fe400048060ff */
[----:B-1----:R-:W-:Y:S01]  /*e3e0*/  F2FP.SATFINITE.E5M2.F32.PACK_AB_MERGE_C R5, RZ, R3, RZ ;  /* 0x00000003ff05723e */ /* 0x002fe200048060ff */
[----:B--2---:R-:W-:Y:S02]  /*e3f0*/  FMUL R0, R224, UR25 ;  /* 0x00000019e0007c20 */ /* 0x004fe40008400000 */
[----:B------:R-:W2:Y:S01]  /*e400*/  LDL.LU R224, [R1+0x44] ;  /* 0x0000440001e07983 */ /* 0x000ea20000300800 */
[----:B------:R-:W-:-:S03]  /*e410*/  FMUL R2, R226, UR25 ;  /* 0x00000019e2027c20 */ /* 0x000fc60008400000 */
[----:B------:R-:W2:Y:S01]  /*e420*/  LDL.LU R226, [R1+0x48] ;  /* 0x0000480001e27983 */ /* 0x000ea20000300800 */
[----:B------:R-:W-:-:S03]  /*e430*/  FMUL R3, R227, UR25 ;  /* 0x00000019e3037c20 */ /* 0x000fc60008400000 */
[----:B------:R-:W2:Y:S01]  /*e440*/  LDL.LU R227, [R1+0x4c] ;  /* 0x00004c0001e37983 */ /* 0x000ea20000300800 */
[C---:B------:R-:W-:Y:S02]  /*e450*/  ISETP.LT.OR P5, PT, R34.reuse, 0xca, !P1 ;  /* 0x000000ca2200780c */ /* 0x040fe40004fa1670 */
[C---:B------:R-:W-:Y:S01]  /*e460*/  ISETP.LT.OR P6, PT, R34.reuse, 0xd1, !P2 ;  /* 0x000000d12200780c */ /* 0x040fe200057c1670 */
[----:B------:R-:W2:Y:S01]  /*e470*/  LDL.LU R219, [R1+0x50] ;  /* 0x0000500001db7983 */ /* 0x000ea20000300800 */
[----:B------:R-:W-:-:S03]  /*e480*/  ISETP.LT.OR P4, PT, R34, 0xd1, !P1 ;  /* 0x000000d12200780c */ /* 0x000fc60004f81670 */
[----:B------:R-:W2:Y:S04]  /*e490*/  LDL.LU R218, [R1+0x54] ;  /* 0x0000540001da7983 */ /* 0x000ea80000300800 */
[----:B------:R-:W2:Y:S04]  /*e4a0*/  LDL.LU R220, [R1+0x58] ;  /* 0x0000580001dc7983 */ /* 0x000ea80000300800 */
[----:B------:R0:W-:Y:S01]  /*e4b0*/  @!P5 STG.E.U8 desc[UR22][R26.64+0xc9], R11 ;  /* 0x0000c90b1a00d986 */ /* 0x0001e2000c101116 */
[----:B------:R-:W-:-:S03]  /*e4c0*/  ISETP.LT.OR P5, PT, R34, 0xd2, !P2 ;  /* 0x000000d22200780c */ /* 0x000fc600057a1670 */
[----:B------:R1:W-:Y:S01]  /*e4d0*/  @!P6 STG.E.U8 desc[UR22][R24.64+0xd0], R9 ;  /* 0x0000d0091800e986 */ /* 0x0003e2000c101116 */
[----:B------:R-:W-:Y:S02]  /*e4e0*/  ISETP.LT.OR P6, PT, R34, 0xd2, !P1 ;  /* 0x000000d22200780c */ /* 0x000fe40004fc1670 */
[----:B0-----:R-:W-:-:S07]  /*e4f0*/  F2FP.SATFINITE.E5M2.F32.PACK_AB_MERGE_C R11, RZ, R2, RZ ;  /* 0x00000002ff0b723e */ /* 0x001fce00048060ff */
[----:B------:R0:W-:Y:S01]  /*e500*/  @!P5 STG.E.U8 desc[UR22][R24.64+0xd1], R7 ;  /* 0x0000d1071800d986 */ /* 0x0001e2000c101116 */
[C---:B------:R-:W-:Y:S02]  /*e510*/  ISETP.LT.OR P5, PT, R34.reuse, 0xda, !P2 ;  /* 0x000000da2200780c */ /* 0x040fe400057a1670 */
[----:B-1----:R-:W-:Y:S01]  /*e520*/  F2FP.SATFINITE.E5M2.F32.PACK_AB_MERGE_C R9, RZ, R0, RZ ;  /* 0x00000000ff09723e */ /* 0x002fe200048060ff */
[----:B------:R-:W-:Y:S01]  /*e530*/  @!P4 STG.E.U8 desc[UR22][R26.64+0xd0], R13 ;  /* 0x0000d00d1a00c986 */ /* 0x000fe2000c101116 */
[C---:B------:R-:W-:Y:S01]  /*e540*/  ISETP.LT.OR P4, PT, R34.reuse, 0xd9, !P2 ;  /* 0x000000d92200780c */ /* 0x040fe20005781670 */
[----:B------:R-:W-:Y:S01]  /*e550*/  FMUL R0, R221, UR25 ;  /* 0x00000019dd007c20 */ /* 0x000fe20008400000 */
[----:B------:R-:W-:Y:S01]  /*e560*/  FMUL R2, R223, UR25 ;  /* 0x00000019df027c20 */ /* 0x000fe20008400000 */
[----:B------:R1:W-:Y:S01]  /*e570*/  @!P6 STG.E.U8 desc[UR22][R26.64+0xd1], R5 ;  /* 0x0000d1051a00e986 */ /* 0x0003e2000c101116 */
[----:B------:R-:W-:-:S03]  /*e580*/  ISETP.LT.OR P6, PT, R34, 0xd9, !P1 ;  /* 0x000000d92200780c */ /* 0x000fc60004fc1670 */
[----:B------:R-:W2:Y:S04]  /*e590*/  LDL.LU R221, [R1+0x5c] ;  /* 0x00005c0001dd7983 */ /* 0x000ea80000300800 */
[----:B------:R-:W2:Y:S01]  /*e5a0*/  LDL.LU R223, [R1+0x60] ;  /* 0x0000600001df7983 */ /* 0x000ea20000300800 */
[----:B0-----:R-:W-:Y:S02]  /*e5b0*/  F2FP.SATFINITE.E5M2.F32.PACK_AB_MERGE_C R7, RZ, R3, RZ ;  /* 0x00000003ff07723e */ /* 0x001fe400048060ff */
[----:B-1----:R-:W-:Y:S01]  /*e5c0*/  F2FP.SATFINITE.E5M2.F32.PACK_AB_MERGE_C R5, RZ, R0, RZ ;  /* 0x00000000ff05723e */ /* 0x002fe200048060ff */
[----:B------:R0:W-:Y:S01]  /*e5d0*/  @!P4 STG.E.U8 desc[UR22][R24.64+0xd8], R9 ;  /* 0x0000d8091800c986 */ /* 0x0001e2000c101116 */
[----:B------:R-:W-:-:S03]  /*e5e0*/  F2FP.SATFINITE.E5M2.F32.PACK_AB_MERGE_C R13, RZ, R2, RZ ;  /* 0x00000002ff0d723e */ /* 0x000fc600048060ff */
[----:B------:R-:W-:Y:S04]  /*e5f0*/  @!P5 STG.E.U8 desc[UR22][R24.64+0xd9], R11 ;  /* 0x0000d90b1800d986 */ /* 0x000fe8000c101116 */
[----:B------:R1:W-:Y:S01]  /*e600*/  @!P6 STG.E.U8 desc[UR22][R26.64+0xd8], R7 ;  /* 0x0000d8071a00e986 */ /* 0x0003e2000c101116 */
[----:B---3--:R-:W-:-:S03]  /*e610*/  FMUL R3, R222, UR25 ;  /* 0x00000019de037c20 */ /* 0x008fc60008400000 */
[----:B------:R-:W3:Y:S01]  /*e620*/  LDL.LU R222, [R1+0x64] ;  /* 0x0000640001de7983 */ /* 0x000ee20000300800 */
[----:B----4-:R-:W-:Y:S01]  /*e630*/  FMUL R0, R225, UR25 ;  /* 0x00000019e1007c20 */ /* 0x010fe20008400000 */
[----:B0-----:R-:W-:Y:S02]  /*e640*/  F2FP.SATFINITE.E5M2.F32.PACK_AB_MERGE_C R9, RZ, R3, RZ ;  /* 0x00000003ff09723e */ /* 0x001fe400048060ff */
[----:B------:R-:W4:Y:S02]  /*e650*/  LDL.LU R225, [R1+0x68] ;  /* 0x0000680001e17983 */ /* 0x000f240000300800 */
        /* <DEDUP_REMOVED lines=8> */
[C---:B------:R-:W-:Y:S02]  /*e6e0*/  ISETP.LT.OR P4, PT, R34.reuse, 0xe1, !P2 ;  /* 0x000000e12200780c */ /* 0x040fe40005781670 */
[----:B------:R-:W-:-:S09]  /*e6f0*/  ISETP.LT.OR P6, PT, R34, 0xe2, !P2 ;  /* 0x000000e22200780c */ /* 0x000fd200057c1670 */
[----:B------:R0:W-:Y:S01]  /*e700*/  @!P5 STG.E.U8 desc[UR22][R26.64+0xd9], R5 ;  /* 0x0000d9051a00d986 */ /* 0x0001e2000c101116 */
[----:B------:R-:W-:-:S03]  /*e710*/  ISETP.LT.OR P5, PT, R34, 0xe2, !P1 ;  /* 0x000000e22200780c */ /* 0x000fc60004fa1670 */
[----:B------:R-:W-:Y:S01]  /*e720*/  @!P4 STG.E.U8 desc[UR22][R24.64+0xe0], R13 ;  /* 0x0000e00d1800c986 */ /* 0x000fe2000c101116 */
[----:B------:R-:W-:-:S03]  /*e730*/  ISETP.LT.OR P4, PT, R34, 0xe1, !P1 ;  /* 0x000000e12200780c */ /* 0x000fc60004f81670 */
[----:B------:R1:W-:Y:S01]  /*e740*/  @!P6 STG.E.U8 desc[UR22][R24.64+0xe1], R9 ;  /* 0x0000e1091800e986 */ /* 0x0003e2000c101116 */
[----:B------:R-:W-:Y:S02]  /*e750*/  ISETP.LT.OR P6, PT, R34, 0xe9, !P2 ;  /* 0x000000e92200780c */ /* 0x000fe400057c1670 */
[----:B------:R-:W-:Y:S02]  /*e760*/  F2FP.SATFINITE.E5M2.F32.PACK_AB_MERGE_C R11, RZ, R2, RZ ;  /* 0x00000002ff0b723e */ /* 0x000fe400048060ff */
[----:B0-----:R-:W-:-:S03]  /*e770*/  F2FP.SATFINITE.E5M2.F32.PACK_AB_MERGE_C R5, RZ, R3, RZ ;  /* 0x00000003ff05723e */ /* 0x001fc600048060ff */
[----:B------:R-:W-:Y:S01]  /*e780*/  @!P5 STG.E.U8 desc[UR22][R26.64+0xe1], R11 ;  /* 0x0000e10b1a00d986 */ /* 0x000fe2000c101116 */
[----:B------:R-:W-:-:S03]  /*e790*/  ISETP.LT.OR P5, PT, R34, 0xea, !P2 ;  /* 0x000000ea2200780c */ /* 0x000fc600057a1670 */
[----:B------:R0:W-:Y:S01]  /*e7a0*/  @!P4 STG.E.U8 desc[UR22][R26.64+0xe0], R7 ;  /* 0x0000e0071a00c986 */ /* 0x0001e2000c101116 */
[----:B------:R-:W-:-:S03]  /*e7b0*/  ISETP.LT.OR P4, PT, R34, 0xe9, !P1 ;  /* 0x000000e92200780c */ /* 0x000fc60004f81670 */
[----:B------:R0:W-:Y:S01]  /*e7c0*/  @!P6 STG.E.U8 desc[UR22][R24.64+0xe8], R5 ;  /* 0x0000e8051800e986 */ /* 0x0001e2000c101116 */
[----:B------:R-:W-:Y:S01]  /*e7d0*/  ISETP.LT.OR P6, PT, R34, 0xea, !P1 ;  /* 0x000000ea2200780c */ /* 0x000fe20004fc1670 */
[----:B------:R-:W-:Y:S01]  /*e7e0*/  FMUL R2, R219, UR25 ;  /* 0x00000019db027c20 */ /* 0x000fe20008400000 */
[----:B------:R-:W-:Y:S01]  /*e7f0*/  FMUL R3, R218, UR25 ;  /* 0x00000019da037c20 */ /* 0x000fe20008400000 */
[----:B-1----:R-:W-:-:S03]  /*e800*/  F2FP.SATFINITE.E5M2.F32.PACK_AB_MERGE_C R9, RZ, R0, RZ ;  /* 0x00000000ff09723e */ /* 0x002fc600048060ff */
[----:B------:R-:W-:Y:S02]  /*e810*/  F2FP.SATFINITE.E5M2.F32.PACK_AB_MERGE_C R13, RZ, R2, RZ ;  /* 0x00000002ff0d723e */ /* 0x000fe400048060ff */
[----:B0-----:R-:W-:Y:S01]  /*e820*/  F2FP.SATFINITE.E5M2.F32.PACK_AB_MERGE_C R7, RZ, R3, RZ ;  /* 0x00000003ff07723e */ /* 0x001fe200048060ff */
[----:B------:R0:W-:Y:S01]  /*e830*/  @!P5 STG.E.U8 desc[UR22][R24.64+0xe9], R9 ;  /* 0x0000e9091800d986 */ /* 0x0001e2000c101116 */
[----:B------:R-:W-:-:S03]  /*e840*/  ISETP.LT.OR P5, PT, R34, 0xf2, !P2 ;  /* 0x000000f22200780c */ /* 0x000fc600057a1670 */
[----:B------:R-:W-:Y:S01]  /*e850*/  @!P4 STG.E.U8 desc[UR22][R26.64+0xe8], R13 ;  /* 0x0000e80d1a00c986 */ /* 0x000fe2000c101116 */
[----:B------:R-:W-:-:S03]  /*e860*/  ISETP.LT.OR P4, PT, R34, 0xf1, !P2 ;  /* 0x000000f12200780c */ /* 0x000fc60005781670 */
[----:B------:R1:W-:Y:S01]  /*e870*/  @!P6 STG.E.U8 desc[UR22][R26.64+0xe9], R7 ;  /* 0x0000e9071a00e986 */ /* 0x0003e2000c101116 */
[----:B------:R-:W-:Y:S01]  /*e880*/  ISETP.LT.OR P6, PT, R34, 0xf1, !P1 ;  /* 0x000000f12200780c */ /* 0x000fe20004fc1670 */
[----:B------:R-:W-:Y:S01]  /*e890*/  FMUL R0, R220, UR25 ;  /* 0x00000019dc007c20 */ /* 0x000fe20008400000 */
[----:B------:R-:W-:Y:S01]  /*e8a0*/  FMUL R2, R221, UR25 ;  /* 0x00000019dd027c20 */ /* 0x000fe20008400000 */
[----:B------:R-:W-:-:S03]  /*e8b0*/  FMUL R3, R223, UR25 ;  /* 0x00000019df037c20 */ /* 0x000fc60008400000 */
[----:B------:R-:W-:Y:S02]  /*e8c0*/  F2FP.SATFINITE.E5M2.F32.PACK_AB_MERGE_C R5, RZ, R0, RZ ;  /* 0x00000000ff05723e */ /* 0x000fe400048060ff */
[----:B------:R-:W-:Y:S02]  /*e8d0*/  F2FP.SATFINITE.E5M2.F32.PACK_AB_MERGE_C R11, RZ, R2, RZ ;  /* 0x00000002ff0b723e */ /* 0x000fe400048060ff */
[----:B0-----:R-:W-:Y:S01]  /*e8e0*/  F2FP.SATFINITE.E5M2.F32.PACK_AB_MERGE_C R9, RZ, R3, RZ ;  /* 0x00000003ff09723e */ /* 0x001fe200048060ff */
[----:B------:R-:W-:Y:S01]  /*e8f0*/  @!P4 STG.E.U8 desc[UR22][R24.64+0xf0], R5 ;  /* 0x0000f0051800c986 */ /* 0x000fe2000c101116 */
[----:B------:R-:W-:-:S03]  /*e900*/  ISETP.LT.OR P4, PT, R34, 0xf2, !P1 ;  /* 0x000000f22200780c */ /* 0x000fc60004f81670 */
[----:B------:R0:W-:Y:S01]  /*e910*/  @!P5 STG.E.U8 desc[UR22][R24.64+0xf1], R11 ;  /* 0x0000f10b1800d986 */ /* 0x0001e2000c101116 */
[C---:B------:R-:W-:Y:S02]  /*e920*/  ISETP.LT.OR P5, PT, R34.reuse, 0xf9, !P2 ;  /* 0x000000f92200780c */ /* 0x040fe400057a1670 */
[C---:B------:R-:W-:Y:S01]  /*e930*/  ISETP.LT.OR P2, PT, R34.reuse, 0xfa, !P2 ;  /* 0x000000fa2200780c */ /* 0x040fe20005741670 */
[----:B------:R0:W-:Y:S01]  /*e940*/  @!P6 STG.E.U8 desc[UR22][R26.64+0xf0], R9 ;  /* 0x0000f0091a00e986 */ /* 0x0001e2000c101116 */
[C---:B------:R-:W-:Y:S02]  /*e950*/  ISETP.LT.OR P6, PT, R34.reuse, 0xf9, !P1 ;  /* 0x000000f92200780c */ /* 0x040fe40004fc1670 */
[----:B------:R-:W-:Y:S01]  /*e960*/  ISETP.LT.OR P1, PT, R34, 0xfa, !P1 ;  /* 0x000000fa2200780c */ /* 0x000fe20004f21670 */
[----:B---3--:R-:W-:Y:S01]  /*e970*/  FMUL R0, R222, UR25 ;  /* 0x00000019de007c20 */ /* 0x008fe20008400000 */
[----:B----4-:R-:W-:-:S04]  /*e980*/  FMUL R2, R225, UR25 ;  /* 0x00000019e1027c20 */ /* 0x010fc80008400000 */
[----:B-1----:R-:W-:Y:S01]  /*e990*/  F2FP.SATFINITE.E5M2.F32.PACK_AB_MERGE_C R7, RZ, R0, RZ ;  /* 0x00000000ff07723e */ /* 0x002fe200048060ff */
[----:B--2---:R-:W-:Y:S01]  /*e9a0*/  FMUL R3, R224, UR25 ;  /* 0x00000019e0037c20 */ /* 0x004fe20008400000 */
[----:B------:R-:W-:Y:S01]  /*e9b0*/  FMUL R4, R226, UR25 ;  /* 0x00000019e2047c20 */ /* 0x000fe20008400000 */
[----:B0-----:R-:W-:-:S03]  /*e9c0*/  F2FP.SATFINITE.E5M2.F32.PACK_AB_MERGE_C R11, RZ, R2, RZ ;  /* 0x00000002ff0b723e */ /* 0x001fc600048060ff */
[----:B------:R-:W-:Y:S01]  /*e9d0*/  F2FP.SATFINITE.E5M2.F32.PACK_AB_MERGE_C R3, RZ, R3, RZ ;  /* 0x00000003ff03723e */ /* 0x000fe200048060ff */
[----:B------:R-:W-:Y:S01]  /*e9e0*/  FMUL R5, R227, UR25 ;  /* 0x00000019e3057c20 */ /* 0x000fe20008400000 */
[----:B------:R-:W-:Y:S01]  /*e9f0*/  F2FP.SATFINITE.E5M2.F32.PACK_AB_MERGE_C R9, RZ, R4, RZ ;  /* 0x00000004ff09723e */ /* 0x000fe200048060ff */
[----:B------:R0:W-:Y:S03]  /*ea00*/  @!P4 STG.E.U8 desc[UR22][R26.64+0xf1], R7 ;  /* 0x0000f1071a00c986 */ /* 0x0001e6000c101116 */
[----:B------:R-:W-:Y:S01]  /*ea10*/  F2FP.SATFINITE.E5M2.F32.PACK_AB_MERGE_C R5, RZ, R5, RZ ;  /* 0x00000005ff05723e */ /* 0x000fe200048060ff */
[----:B------:R0:W-:Y:S04]  /*ea20*/  @!P5 STG.E.U8 desc[UR22][R24.64+0xf8], R11 ;  /* 0x0000f80b1800d986 */ /* 0x0001e8000c101116 */
[----:B------:R0:W-:Y:S04]  /*ea30*/  @!P2 STG.E.U8 desc[UR22][R24.64+0xf9], R3 ;  /* 0x0000f9031800a986 */ /* 0x0001e8000c101116 */
[----:B------:R0:W-:Y:S04]  /*ea40*/  @!P6 STG.E.U8 desc[UR22][R26.64+0xf8], R9 ;  /* 0x0000f8091a00e986 */ /* 0x0001e8000c101116 */
[----:B------:R0:W-:Y:S02]  /*ea50*/  @!P1 STG.E.U8 desc[UR22][R26.64+0xf9], R5 ;  /* 0x0000f9051a009986 */ /* 0x0001e4000c101116 */
.L_x_298:
[----:B------:R-:W-:Y:S05]  /*ea60*/  BSYNC B0 ;  /* 0x0000000000007941 */ /* 0x000fea0003800000 */
.L_x_40:
[----:B------:R-:W2:Y:S01]  /*ea70*/  LDL.LU R22, [R1+0x80] ;  /* 0x0000800001167983 */ /* 0x000ea20000300800 */
[----:B0-----:R-:W-:Y:S01]  /*ea80*/  IMAD.U32 R3, RZ, RZ, UR18 ;  /* 0x00000012ff037e24 */ /* 0x001fe2000f8e00ff */
[----:B------:R-:W-:Y:S02]  /*ea90*/  ULDC.64 UR6, c[0x0][0x650] ;  /* 0x0001940000067ab9 */ /* 0x000fe40000000a00 */
[----:B------:R-:W3:Y:S01]  /*eaa0*/  LDL.LU R19, [R1+0x84] ;  /* 0x0000840001137983 */ /* 0x000ee20000300800 */
[----:B-----5:R-:W-:Y:S01]  /*eab0*/  IMAD.U32 R0, RZ, RZ, UR20 ;  /* 0x00000014ff007e24 */ /* 0x020fe2000f8e00ff */
[----:B------:R0:W-:Y:S01]  /*eac0*/  SYNCS.ARRIVE.TRANS64.A1T0 RZ, [R3+UR29], RZ ;  /* 0x000000ff03ff79a7 */ /* 0x0001e2000810001d */
[----:B------:R-:W-:Y:S02]  /*ead0*/  IMAD.U32 R2, RZ, RZ, UR20 ;  /* 0x00000014ff027e24 */ /* 0x000fe4000f8e00ff */
[----:B------:R-:W-:Y:S02]  /*eae0*/  IMAD.MOV.U32 R4, RZ, RZ, -0x1 ;  /* 0xffffffffff047424 */ /* 0x000fe400078e00ff */
[----:B0-----:R-:W-:Y:S01]  /*eaf0*/  IMAD.U32 R3, RZ, RZ, UR15 ;  /* 0x0000000fff037e24 */ /* 0x001fe2000f8e00ff */
[----:B---3--:R-:W-:-:S02]  /*eb00*/  LEA R19, P1, R0, R19, 0x1 ;  /* 0x0000001300137211 */ /* 0x008fc400078208ff */
[----:B------:R-:W-:Y:S02]  /*eb10*/  PRMT R0, RZ, 0x7610, R0 ;  /* 0x00007610ff007816 */ /* 0x000fe40000000000 */
[----:B--2---:R-:W-:Y:S01]  /*eb20*/  LEA.HI.X R22, R2, R22, R3, 0x1, P1 ;  /* 0x0000001602167211 */ /* 0x004fe200008f0c03 */
[----:B------:R-:W-:Y:S01]  /*eb30*/  IMAD.MOV.U32 R2, RZ, RZ, -0x1 ;  /* 0xffffffffff027424 */ /* 0x000fe200078e00ff */
[----:B------:R0:W-:Y:S01]  /*eb40*/  STL [R1+0x84], R19 ;  /* 0x0000841301007387 */ /* 0x0001e20000100800 */
[----:B------:R-:W-:Y:S01]  /*eb50*/  IMAD.MOV.U32 R3, RZ, RZ, -0x1 ;  /* 0xffffffffff037424 */ /* 0x000fe200078e00ff */
[----:B------:R-:W-:Y:S02]  /*eb60*/  ISETP.GE.U32.AND P1, PT, R19, UR6, PT ;  /* 0x0000000613007c0c */ /* 0x000fe4000bf26070 */
[----:B------:R0:W-:Y:S02]  /*eb70*/  STL [R1+0x80], R22 ;  /* 0x0000801601007387 */ /* 0x0001e40000100800 */
[----:B------:R-:W-:-:S02]  /*eb80*/  ISETP.GE.U32.AND.EX P1, PT, R22, UR7, PT, P1 ;  /* 0x0000000716007c0c */ /* 0x000fc4000bf26110 */
[----:B------:R0:W-:Y:S04]  /*eb90*/  STL [R1+0x88], R4 ;  /* 0x0000880401007387 */ /* 0x0001e80000100800 */
[----:B------:R0:W-:Y:S04]  /*eba0*/  STL [R1+0x78], R2 ;  /* 0x0000780201007387 */ /* 0x0001e80000100800 */
[----:B------:R0:W-:Y:S03]  /*ebb0*/  STL [R1+0x8c], R3 ;  /* 0x00008c0301007387 */ /* 0x0001e60000100800 */
[----:B------:R-:W-:Y:S05]  /*ebc0*/  @P1 BRA `(.L_x_299) ;  /* 0x0000000400741947 */ /* 0x000fea0003800000 */
[----:B------:R-:W2:Y:S01]  /*ebd0*/  S2R R14, SR_CTAID.X ;  /* 0x00000000000e7919 */ /* 0x000ea20000002500 */
[----:B------:R-:W3:Y:S01]  /*ebe0*/  LDC.64 R8, c[0x0][0x628] ;  /* 0x00018a00ff087b82 */ /* 0x000ee20000000a00 */
[----:B------:R-:W-:Y:S01]  /*ebf0*/  ULDC UR6, c[0x0][0x150] ;  /* 0x0000540000067ab9 */ /* 0x000fe20000000800 */
[----:B------:R-:W-:Y:S01]  /*ec00*/  IMAD.MOV.U32 R6, RZ, RZ, R19 ;  /* 0x000000ffff067224 */ /* 0x000fe200078e0013 */
[----:B------:R-:W0:Y:S01]  /*ec10*/  S2R R16, SR_CTAID.Y ;  /* 0x0000000000107919 */ /* 0x000e220000002600 */
[----:B------:R-:W-:-:S04]  /*ec20*/  IMAD.MOV.U32 R7, RZ, RZ, R22 ;  /* 0x000000ffff077224 */ /* 0x000fc800078e0016 */
[----:B------:R-:W0:Y:S08]  /*ec30*/  LDC R17, c[0x0][0x144] ;  /* 0x00005100ff117b82 */ /* 0x000e300000000800 */
[----:B------:R-:W0:Y:S08]  /*ec40*/  LDC R10, c[0x0][0x630] ;  /* 0x00018c00ff0a7b82 */ /* 0x000e300000000800 */
[----:B------:R-:W0:Y:S01]  /*ec50*/  LDC.64 R12, c[0x0][0x620] ;  /* 0x00018800ff0c7b82 */ /* 0x000e220000000a00 */
[----:B---3--:R-:W-:-:S04]  /*ec60*/  ISETP.NE.U32.AND P1, PT, R8, RZ, PT ;  /* 0x000000ff0800720c */ /* 0x008fc80003f25070 */
[----:B------:R-:W-:Y:S02]  /*ec70*/  ISETP.NE.AND.EX P1, PT, R9, RZ, PT, P1 ;  /* 0x000000ff0900720c */ /* 0x000fe40003f25310 */
[----:B--2---:R-:W-:-:S05]  /*ec80*/  I2FP.F32.U32 R0, R14 ;  /* 0x0000000e00007245 */ /* 0x004fca0000201000 */
[----:B------:R-:W-:-:S04]  /*ec90*/  FMUL R0, R0, UR6 ;  /* 0x0000000600007c20 */ /* 0x000fc80008400000 */
[----:B------:R2:W3:Y:S02]  /*eca0*/  F2I.U32.TRUNC.NTZ R15, R0 ;  /* 0x00000000000f7305 */ /* 0x0004e4000020f000 */
[----:B------:R-:W-:Y:S05]  /*ecb0*/  @!P1 BRA `(.L_x_300) ;  /* 0x0000000000289947 */ /* 0x000fea0003800000 */
[----:B--2---:R-:W2:Y:S02]  /*ecc0*/  LDC R0, c[0x0][0x634] ;  /* 0x00018d00ff007b82 */ /* 0x004ea40000000800 */
[----:B--2---:R-:W-:-:S05]  /*ecd0*/  IADD3 R7, P1, R19, R0, RZ ;  /* 0x0000000013077210 */ /* 0x004fca0007f3e0ff */
[----:B------:R-:W-:-:S04]  /*ece0*/  IMAD.X R11, RZ, RZ, R22, P1 ;  /* 0x000000ffff0b7224 */ /* 0x000fc800008e0616 */
[----:B0-----:R-:W-:-:S04]  /*ecf0*/  IMAD.WIDE.U32 R2, R11, R8, RZ ;  /* 0x000000080b027225 */ /* 0x001fc800078e00ff */
[----:B------:R-:W-:-:S04]  /*ed00*/  IMAD.WIDE.U32 R4, P1, R7, R9, R2 ;  /* 0x0000000907047225 */ /* 0x000fc80007820002 */
[----:B------:R-:W-:-:S04]  /*ed10*/  IMAD.WIDE.U32 R2, R7, R8, RZ ;  /* 0x0000000807027225 */ /* 0x000fc800078e00ff */
[----:B------:R-:W-:Y:S01]  /*ed20*/  IMAD.X R7, RZ, RZ, RZ, P1 ;  /* 0x000000ffff077224 */ /* 0x000fe200008e06ff */
[----:B------:R-:W-:Y:S01]  /*ed30*/  IADD3 RZ, P1, R3, R4, RZ ;  /* 0x0000000403ff7210 */ /* 0x000fe20007f3e0ff */
[----:B------:R-:W-:-:S04]  /*ed40*/  IMAD.MOV.U32 R6, RZ, RZ, R5 ;  /* 0x000000ffff067224 */ /* 0x000fc800078e0005 */
[----:B------:R-:W-:-:S08]  /*ed50*/  IMAD.WIDE.U32.X R6, R11, R9, R6, P1 ;  /* 0x000000090b067225 */ /* 0x000fd000008e0406 */
.L_x_300:
[-CC-:B0-----:R-:W-:Y:S01]  /*ed60*/  SHF.R.U64 R11, R6, R10.reuse, R7.reuse ;  /* 0x0000000a060b7219 */ /* 0x181fe20000001207 */
[----:B------:R-:W0:Y:S01]  /*ed70*/  LDC.64 R20, c[0x0][0x640] ;  /* 0x00019000ff147b82 */ /* 0x000e220000000a00 */
[----:B--2---:R-:W-:Y:S01]  /*ed80*/  SHF.R.U32.HI R0, RZ, R10, R7 ;  /* 0x0000000aff007219 */ /* 0x004fe20000011607 */
[----:B------:R-:W-:Y:S01]  /*ed90*/  IMAD.MOV.U32 R2, RZ, RZ, R19 ;  /* 0x000000ffff027224 */ /* 0x000fe200078e0013 */
[----:B------:R-:W-:Y:S01]  /*eda0*/  IADD3 R5, P1, RZ, -R11, RZ ;  /* 0x8000000bff057210 */ /* 0x000fe20007f3e0ff */
[----:B---3--:R-:W-:Y:S01]  /*edb0*/  IMAD.MOV R15, RZ, RZ, -R15 ;  /* 0x000000ffff0f7224 */ /* 0x008fe200078e0a0f */
[----:B------:R-:W-:Y:S01]  /*edc0*/  ULDC UR6, c[0x0][0x154] ;  /* 0x0000550000067ab9 */ /* 0x000fe20000000800 */
[----:B------:R-:W-:Y:S02]  /*edd0*/  IMAD.MOV.U32 R7, RZ, RZ, 0x1 ;  /* 0x00000001ff077424 */ /* 0x000fe400078e00ff */
[----:B------:R-:W2:Y:S01]  /*ede0*/  LDC R4, c[0x0][0x618] ;  /* 0x00018600ff047b82 */ /* 0x000ea20000000800 */
[----:B------:R-:W-:-:S02]  /*edf0*/  IMAD.X R3, RZ, RZ, ~R0, P1 ;  /* 0x000000ffff037224 */ /* 0x000fc400008e0e00 */
[----:B------:R-:W-:Y:S02]  /*ee00*/  IMAD R17, R17, R15, R14 ;  /* 0x0000000f11117224 */ /* 0x000fe400078e020e */
[-C--:B------:R-:W-:Y:S02]  /*ee10*/  IMAD R0, R3, R12.reuse, RZ ;  /* 0x0000000c03007224 */ /* 0x080fe400078e02ff */
[----:B------:R-:W-:Y:S01]  /*ee20*/  IMAD.MOV.U32 R3, RZ, RZ, R22 ;  /* 0x000000ffff037224 */ /* 0x000fe200078e0016 */
[----:B------:R-:W3:Y:S01]  /*ee30*/  LDC R6, c[0x0][0x608] ;  /* 0x00018200ff067b82 */ /* 0x000ee20000000800 */
[----:B------:R-:W-:-:S04]  /*ee40*/  IMAD.WIDE.U32 R2, R5, R12, R2 ;  /* 0x0000000c05027225 */ /* 0x000fc800078e0002 */
[----:B------:R-:W-:-:S03]  /*ee50*/  IMAD R5, R5, R13, R0 ;  /* 0x0000000d05057224 */ /* 0x000fc600078e0200 */
[----:B------:R-:W5:Y:S01]  /*ee60*/  LDC R18, c[0x0][0x658] ;  /* 0x00019600ff127b82 */ /* 0x000f620000000800 */
[----:B------:R-:W-:Y:S01]  /*ee70*/  I2FP.F32.U32 R0, R16 ;  /* 0x0000001000007245 */ /* 0x000fe20000201000 */
[----:B------:R-:W-:Y:S01]  /*ee80*/  IMAD.IADD R3, R3, 0x1, R5 ;  /* 0x0000000103037824 */ /* 0x000fe200078e0205 */
[----:B0-----:R-:W-:Y:S01]  /*ee90*/  ISETP.NE.U32.AND P1, PT, R20, RZ, PT ;  /* 0x000000ff1400720c */ /* 0x001fe20003f25070 */
[----:B------:R-:W-:Y:S02]  /*eea0*/  IMAD.MOV.U32 R5, RZ, RZ, -0x1 ;  /* 0xffffffffff057424 */ /* 0x000fe400078e00ff */
[----:B------:R-:W-:Y:S02]  /*eeb0*/  FMUL R0, R0, UR6 ;  /* 0x0000000600007c20 */ /* 0x000fe40008400000 */
[----:B------:R-:W0:Y:S01]  /*eec0*/  LDC R15, c[0x0][0x148] ;  /* 0x00005200ff0f7b82 */ /* 0x000e220000000800 */
[----:B--2---:R-:W-:Y:S01]  /*eed0*/  SHF.R.U64 R10, R2, R4, R3 ;  /* 0x00000004020a7219 */ /* 0x004fe20000001203 */
[----:B------:R2:W0:Y:S01]  /*eee0*/  F2I.U32.TRUNC.NTZ R13, R0 ;  /* 0x00000000000d7305 */ /* 0x000422000020f000 */
[----:B------:R-:W-:-:S02]  /*eef0*/  ISETP.NE.AND.EX P1, PT, R21, RZ, PT, P1 ;  /* 0x000000ff1500720c */ /* 0x000fc40003f25310 */
[----:B------:R-:W-:-:S03]  /*ef00*/  SHF.R.U32.HI R3, RZ, R4, R3 ;  /* 0x00000004ff037219 */ /* 0x000fc60000011603 */
[----:B------:R-:W0:Y:S01]  /*ef10*/  LDC R14, c[0x0][0x600] ;  /* 0x00018000ff0e7b82 */ /* 0x000e220000000800 */
[-CC-:B---3--:R-:W-:Y:S02]  /*ef20*/  SHF.R.U64 R8, R10, R6.reuse, R3.reuse ;  /* 0x000000060a087219 */ /* 0x188fe40000001203 */
[----:B------:R-:W-:-:S05]  /*ef30*/  SHF.R.U32.HI R3, RZ, R6, R3 ;  /* 0x00000006ff037219 */ /* 0x000fca0000011603 */
[----:B------:R-:W3:Y:S01]  /*ef40*/  LDC R22, c[0x0][0x648] ;  /* 0x00019200ff167b82 */ /* 0x000ee20000000800 */
[-CC-:B-----5:R-:W-:Y:S02]  /*ef50*/  SHF.R.U64 R12, R8, R18.reuse, R3.reuse ;  /* 0x00000012080c7219 */ /* 0x1a0fe40000001203 */
[-C--:B------:R-:W-:Y:S02]  /*ef60*/  SHF.L.U32 R5, R5, R18.reuse, RZ ;  /* 0x0000001205057219 */ /* 0x080fe400000006ff */
[-C--:B------:R-:W-:Y:S01]  /*ef70*/  SHF.R.U32.HI R3, RZ, R18.reuse, R3 ;  /* 0x00000012ff037219 */ /* 0x080fe20000011603 */
[----:B------:R-:W-:Y:S01]  /*ef80*/  IMAD.MOV.U32 R2, RZ, RZ, R12 ;  /* 0x000000ffff027224 */ /* 0x000fe200078e000c */
[----:B------:R-:W-:Y:S01]  /*ef90*/  SHF.L.U32 R18, R7, R18, RZ ;  /* 0x0000001207127219 */ /* 0x000fe200000006ff */
[----:B------:R-:W0:Y:S01]  /*efa0*/  LDC R23, c[0x0][0x638] ;  /* 0x00018e00ff177b82 */ /* 0x000e220000000800 */
[----:B------:R-:W-:-:S07]  /*efb0*/  LOP3.LUT R19, RZ, R5, RZ, 0x33, !PT ;  /* 0x00000005ff137212 */ /* 0x000fce00078e33ff */
[----:B------:R-:W0:Y:S01]  /*efc0*/  LDC R24, c[0x0][0x610] ;  /* 0x00018400ff187b82 */ /* 0x000e220000000800 */
[----:B--2---:R-:W-:Y:S05]  /*efd0*/  @!P1 BRA `(.L_x_301) ;  /* 0x0000000000289947 */ /* 0x004fea0003800000 */
[----:B------:R-:W2:Y:S02]  /*efe0*/  LDC R7, c[0x0][0x64c] ;  /* 0x00019300ff077b82 */ /* 0x000ea40000000800 */
[----:B--2---:R-:W-:-:S05]  /*eff0*/  IADD3 R7, P1, R12, R7, RZ ;  /* 0x000000070c077210 */ /* 0x004fca0007f3e0ff */
        /* <DEDUP_REMOVED lines=8> */
.L_x_301:
[----:B---3--:R-:W-:Y:S01]  /*f080*/  SHF.R.U64 R0, R2, R22, R3 ;  /* 0x0000001602007219 */ /* 0x008fe20000001203 */
[----:B0-----:R-:W-:Y:S01]  /*f090*/  VIADD R7, R14, 0xffffffff ;  /* 0xffffffff0e077836 */ /* 0x001fe20000000000 */
[----:B------:R-:W-:Y:S01]  /*f0a0*/  LOP3.LUT R5, R8, R19, RZ, 0xc0, !PT ;  /* 0x0000001308057212 */ /* 0x000fe200078ec0ff */
[----:B------:R-:W-:Y:S02]  /*f0b0*/  IMAD.MOV R13, RZ, RZ, -R13 ;  /* 0x000000ffff0d7224 */ /* 0x000fe400078e0a0d */
[----:B------:R-:W-:Y:S02]  /*f0c0*/  IMAD.MOV R3, RZ, RZ, -R0 ;  /* 0x000000ffff037224 */ /* 0x000fe400078e0a00 */
[----:B------:R-:W-:Y:S01]  /*f0d0*/  IMAD R2, R18, R0, R5 ;  /* 0x0000000012027224 */ /* 0x000fe200078e0205 */
[----:B------:R-:W-:Y:S01]  /*f0e0*/  LOP3.LUT R5, R10, R7, RZ, 0xc0, !PT ;  /* 0x000000070a057212 */ /* 0x000fe200078ec0ff */
[----:B------:R-:W-:Y:S02]  /*f0f0*/  @P3 IMAD R17, R15, R13, R16 ;  /* 0x0000000d0f113224 */ /* 0x000fe400078e0210 */
[----:B------:R-:W-:-:S02]  /*f100*/  IMAD R0, R3, R23, R12 ;  /* 0x0000001703007224 */ /* 0x000fc400078e020c */
[----:B------:R-:W-:Y:S02]  /*f110*/  IMAD.MOV.U32 R4, RZ, RZ, 0x1 ;  /* 0x00000001ff047424 */ /* 0x000fe400078e00ff */
[----:B------:R-:W-:Y:S02]  /*f120*/  IMAD R2, R2, R24, R17 ;  /* 0x0000001802027224 */ /* 0x000fe400078e0211 */
[----:B------:R-:W-:Y:S01]  /*f130*/  IMAD R3, R0, R14, R5 ;  /* 0x0000000e00037224 */ /* 0x000fe200078e0205 */
[----:B------:R-:W-:-:S04]  /*f140*/  PRMT R0, R4, 0x7610, R0 ;  /* 0x0000761004007816 */ /* 0x000fc80000000000 */
[----:B------:R-:W-:Y:S02]  /*f150*/  SEL R4, R3, R2, !P3 ;  /* 0x0000000203047207 */ /* 0x000fe40005800000 */
[----:B------:R-:W-:-:S03]  /*f160*/  SEL R2, R2, R3, !P3 ;  /* 0x0000000302027207 */ /* 0x000fc60005800000 */
[----:B------:R2:W-:Y:S04]  /*f170*/  STL [R1+0x8c], R4 ;  /* 0x00008c0401007387 */ /* 0x0005e80000100800 */
[----:B------:R2:W-:Y:S04]  /*f180*/  STL [R1+0x78], R11 ;  /* 0x0000780b01007387 */ /* 0x0005e80000100800 */
[----:B------:R2:W-:Y:S02]  /*f190*/  STL [R1+0x88], R2 ;  /* 0x0000880201007387 */ /* 0x0005e40000100800 */
.L_x_299:
[----:B------:R-:W-:Y:S01]  /*f1a0*/  LOP3.LUT P1, RZ, R0, 0xff, RZ, 0xc0, !PT ;  /* 0x000000ff00ff7812 */ /* 0x000fe2000782c0ff */
[----:B------:R-:W-:-:S12]  /*f1b0*/  ULOP3.LUT UR30, UR30, 0x1, URZ, 0x3c, !UPT ;  /* 0x000000011e1e7892 */ /* 0x000fd8000f8e3c3f */
[----:B------:R-:W-:Y:S05]  /*f1c0*/  @P1 BRA `(.L_x_302) ;  /* 0xffffff2400f01947 */ /* 0x000fea000383ffff */
[----:B------:R-:W-:Y:S05]  /*f1d0*/  EXIT ;  /* 0x000000000000794d */ /* 0x000fea0003800000 */
.L_x_18:
[----:B------:R-:W-:-:S08]  /*f1e0*/  ISETP.NE.AND P0, PT, RZ, UR6, PT ;  /* 0x00000006ff007c0c */ /* 0x000fd0000bf05270 */
[----:B0123--:R-:W0:-:S00]  /*f1f0*/  USETMAXREG.DEALLOC.CTAPOOL 0x28 ;  /* 0x00000028000079c8 */ /* 0x00fe0000080e0500 */
[----:B------:R-:W-:Y:S05]  /*f200*/  @P0 EXIT ;  /* 0x000000000000094d */ /* 0x000fea0003800000 */
[----:B0-----:R-:W-:Y:S01]  /*f210*/  LOP3.LUT P0, RZ, R0, 0xff, RZ, 0xc0, !PT ;  /* 0x000000ff00ff7812 */ /* 0x001fe2000780c0ff */
[----:B------:R-:W-:Y:S02]  /*f220*/  IMAD.MOV.U32 R0, RZ, RZ, 0x1 ;  /* 0x00000001ff007424 */ /* 0x000fe400078e00ff */
[----:B------:R-:W-:-:S10]  /*f230*/  IMAD.MOV.U32 R8, RZ, RZ, RZ ;  /* 0x000000ffff087224 */ /* 0x000fd400078e00ff */
[----:B------:R-:W-:Y:S05]  /*f240*/  @!P0 BRA `(.L_x_303) ;  /* 0x0000000c00608947 */ /* 0x000fea0003800000 */
[----:B------:R-:W0:Y:S01]  /*f250*/  S2UR UR8, SR_CgaCtaId ;  /* 0x00000000000879c3 */ /* 0x000e220000008800 */
[----:B------:R-:W-:Y:S01]  /*f260*/  LOP3.LUT P0, RZ, R2, 0x1f, RZ, 0xc0, !PT ;  /* 0x0000001f02ff7812 */ /* 0x000fe2000780c0ff */
[----:B------:R-:W-:Y:S01]  /*f270*/  ULDC UR5, c[0x0][0x658] ;  /* 0x0001960000057ab9 */ /* 0x000fe20000000800 */
[----:B------:R-:W-:Y:S01]  /*f280*/  UMOV UR6, 0xffffffff ;  /* 0xffffffff00067882 */ /* 0x000fe20000000000 */
[----:B------:R-:W-:Y:S01]  /*f290*/  BSSY B0, `(.L_x_303) ;  /* 0x00000d3000007945 */ /* 0x000fe20003800000 */
[----:B------:R-:W-:Y:S01]  /*f2a0*/  USHF.L.U32 UR6, UR6, UR5, URZ ;  /* 0x0000000506067299 */ /* 0x000fe2000800063f */
[C---:B------:R-:W-:Y:S01]  /*f2b0*/  ISETP.NE.AND P2, PT, R3.reuse, RZ, PT ;  /* 0x000000ff0300720c */ /* 0x040fe20003f45270 */
[----:B------:R-:W-:Y:S01]  /*f2c0*/  IMAD.MOV.U32 R10, RZ, RZ, 0x1 ;  /* 0x00000001ff0a7424 */ /* 0x000fe200078e00ff */
[----:B------:R-:W-:Y:S01]  /*f2d0*/  ISETP.NE.OR P0, PT, R3, RZ, !P0 ;  /* 0x000000ff0300720c */ /* 0x000fe20004705670 */
[----:B------:R-:W-:Y:S01]  /*f2e0*/  IMAD.MOV.U32 R0, RZ, RZ, 0x1 ;  /* 0x00000001ff007424 */ /* 0x000fe200078e00ff */
[----:B------:R-:W-:Y:S01]  /*f2f0*/  ULDC UR4, c[0x0][0x600] ;  /* 0x0001800000047ab9 */ /* 0x000fe20000000800 */
[----:B------:R-:W-:Y:S01]  /*f300*/  IMAD.MOV.U32 R8, RZ, RZ, RZ ;  /* 0x000000ffff087224 */ /* 0x000fe200078e00ff */
[----:B------:R-:W-:Y:S01]  /*f310*/  UMOV UR7, 0x1 ;  /* 0x0000000100077882 */ /* 0x000fe20000000000 */
[----:B------:R-:W-:-:S02]  /*f320*/  UIADD3 UR28, UR14, 0x1, URZ ;  /* 0x000000010e1c7890 */ /* 0x000fc4000fffe03f */
[----:B------:R-:W-:Y:S02]  /*f330*/  ULOP3.LUT UR25, UR13, 0x2, URZ, 0xfc, !UPT ;  /* 0x000000020d197892 */ /* 0x000fe4000f8efc3f */
[----:B------:R-:W-:Y:S02]  /*f340*/  UIADD3 UR4, UR4, -0x1, URZ ;  /* 0xffffffff04047890 */ /* 0x000fe4000fffe03f */
[----:B------:R-:W-:Y:S02]  /*f350*/  USHF.L.U32 UR22, UR7, UR5, URZ ;  /* 0x0000000507167299 */ /* 0x000fe4000800063f */
[----:B------:R-:W-:Y:S01]  /*f360*/  ULOP3.LUT UR19, URZ, UR6, URZ, 0x33, !UPT ;  /* 0x000000063f137292 */ /* 0x000fe2000f8e333f */
[----:B------:R-:W-:Y:S01]  /*f370*/  ULDC.64 UR26, c[0x0][0x198] ;  /* 0x00006600001a7ab9 */ /* 0x000fe20000000a00 */
[----:B0-----:R-:W-:-:S10]  /*f380*/  IMAD.U32 R9, RZ, RZ, UR8 ;  /* 0x00000008ff097e24 */ /* 0x001fd4000f8e00ff */
.L_x_315:
[----:B------:R-:W-:-:S03]  /*f390*/  UMOV UR5, 0xffffffff ;  /* 0xffffffff00057882 */ /* 0x000fc60000000000 */
[----:B01----:R-:W-:Y:S05]  /*f3a0*/  BRA.DIV UR5, `(.L_x_304) ;  /* 0x0000001a05bc7947 */ /* 0x003fea000b800000 */
[----:B------:R-:W-:-:S13]  /*f3b0*/  ELECT P1, URZ, PT ;  /* 0x00000000003f782f */ /* 0x000fda0003820000 */
.L_x_346:
[----:B------:R-:W0:Y:S01]  /*f3c0*/  LDC R2, c[0x0][0x28c] ;  /* 0x0000a300ff027b82 */ /* 0x000e220000000800 */
[----:B------:R-:W-:Y:S01]  /*f3d0*/  BSSY B1, `(.L_x_305) ;  /* 0x000003f000017945 */ /* 0x000fe20003800000 */
[----:B0-----:R-:W-:-:S13]  /*f3e0*/  ISETP.LT.OR P1, PT, R2, 0x1, !P1 ;  /* 0x000000010200780c */ /* 0x001fda0004f21670 */
[----:B------:R-:W-:Y:S05]  /*f3f0*/  @P1 BRA `(.L_x_306) ;  /* 0x0000000000f01947 */ /* 0x000fea0003800000 */
[----:B------:R-:W2:Y:S04]  /*f400*/  LDL.LU R4, [R1+0x88] ;  /* 0x0000880001047983 */ /* 0x000ea80000300800 */
[----:B------:R-:W3:Y:S01]  /*f410*/  LDL.LU R3, [R1+0x8c] ;  /* 0x00008c0001037983 */ /* 0x000ee20000300800 */
[----:B------:R-:W-:Y:S02]  /*f420*/  IMAD.MOV.U32 R13, RZ, RZ, RZ ;  /* 0x000000ffff0d7224 */ /* 0x000fe400078e00ff */
[----:B------:R-:W-:Y:S02]  /*f430*/  IMAD.U32 R14, RZ, RZ, UR28 ;  /* 0x0000001cff0e7e24 */ /* 0x000fe4000f8e00ff */
[----:B------:R-:W-:Y:S02]  /*f440*/  IMAD.MOV.U32 R2, RZ, RZ, R0 ;  /* 0x000000ffff027224 */ /* 0x000fe400078e0000 */
[----:B--2---:R-:W-:-:S02]  /*f450*/  IMAD R9, R4, 0x8, R9 ;  /* 0x0000000804097824 */ /* 0x004fc400078e0209 */
[----:B------:R-:W-:Y:S02]  /*f460*/  IMAD.MOV.U32 R4, RZ, RZ, R8 ;  /* 0x000000ffff047224 */ /* 0x000fe400078e0008 */
[----:B---3--:R-:W-:Y:S02]  /*f470*/  IMAD.SHL.U32 R6, R3, 0x100, RZ ;  /* 0x0000010003067824 */ /* 0x008fe400078e00ff */
[----:B------:R-:W-:-:S07]  /*f480*/  IMAD.SHL.U32 R7, R9, 0x8, RZ ;  /* 0x0000000809077824 */ /* 0x000fce00078e00ff */
.L_x_310:
[----:B------:R-:W0:Y:S01]  /*f490*/  S2UR UR5, SR_CgaCtaId ;  /* 0x00000000000579c3 */ /* 0x000e220000008800 */
[----:B------:R-:W-:Y:S02]  /*f4a0*/  MOV R12, 0x400 ;  /* 0x00000400000c7802 */ /* 0x000fe40000000f00 */
[----:B------:R-:W-:-:S05]  /*f4b0*/  SHF.L.U32 R3, R2, 0x1f, RZ ;  /* 0x0000001f02037819 */ /* 0x000fca00000006ff */
[----:B------:R-:W1:Y:S01]  /*f4c0*/  @!P2 LDC R5, c[0x0][0x500] ;  /* 0x00014000ff05ab82 */ /* 0x000e620000000800 */
[----:B0-----:R-:W-:-:S05]  /*f4d0*/  IMAD.U32 R9, RZ, RZ, UR5 ;  /* 0x00000005ff097e24 */ /* 0x001fca000f8e00ff */
[----:B------:R-:W-:-:S05]  /*f4e0*/  LEA R11, R9, R12, 0x18 ;  /* 0x0000000c090b7211 */ /* 0x000fca00078ec0ff */
[----:B------:R-:W-:-:S04]  /*f4f0*/  IMAD R12, R4, 0x8, R11 ;  /* 0x00000008040c7824 */ /* 0x000fc800078e020b */
[----:B------:R-:W0:Y:S02]  /*f500*/  SYNCS.PHASECHK.TRANS64.TRYWAIT P1, [R12+URZ+0xb0], R3 ;  /* 0x0000b0030c0075a7 */ /* 0x000e24000802017f */
[----:B01----:R-:W-:Y:S05]  /*f510*/  @!P1 BRA `(.L_x_307) ;  /* 0x0000001800809947 */ /* 0x003fea0003800000 */
.L_x_347:
[----:B------:R-:W-:Y:S01]  /*f520*/  UPRMT UR5, UR25, 0x9910, URZ ;  /* 0x0000991019057896 */ /* 0x000fe2000800003f */
[----:B------:R1:W-:Y:S03]  /*f530*/  @!P2 SYNCS.ARRIVE.TRANS64 RZ, [R12+URZ], R5 ;  /* 0x000000050cffa9a7 */ /* 0x0003e6000800003f */
[----:B------:R-:W-:-:S06]  /*f540*/  UISETP.NE.AND UP0, UPT, UR5, 0x2, UPT ;  /* 0x000000020500788c */ /* 0x000fcc000bf05270 */
[----:B------:R-:W-:-:S13]  /*f550*/  PLOP3.LUT P1, PT, PT, PT, UP0, 0x80, 0x0 ;  /* 0x000000000000781c */ /* 0x000fda0003f2f008 */
[----:B-1----:R-:W-:Y:S05]  /*f560*/  @P1 BRA `(.L_x_308) ;  /* 0x0000000000041947 */ /* 0x002fea0003800000 */
[----:B------:R-:W-:Y:S01]  /*f570*/  BPT.TRAP 0x1 ;  /* 0x000000040000795c */ /* 0x000fe20000300000 */
.L_x_308:
[----:B------:R-:W-:Y:S05]  /*f580*/  @P0 BRA `(.L_x_309) ;  /* 0x0000000000040947 */ /* 0x000fea0003800000 */
[----:B------:R-:W-:Y:S01]  /*f590*/  BPT.TRAP 0x1 ;  /* 0x000000040000795c */ /* 0x000fe20000300000 */
.L_x_309:
[----:B------:R-:W2:Y:S01]  /*f5a0*/  LDL R5, [R1+0x78] ;  /* 0x0000780001057983 */ /* 0x000ea20000100800 */
[----:B0-----:R-:W-:Y:S01]  /*f5b0*/  IMAD R3, R4, 0x8, R9 ;  /* 0x0000000804037824 */ /* 0x001fe200078e0209 */
[----:B------:R-:W-:Y:S01]  /*f5c0*/  R2UR UR9, R12 ;  /* 0x000000000c0972ca */ /* 0x000fe200000e0000 */
[----:B------:R-:W-:Y:S01]  /*f5d0*/  VIADD R14, R14, 0xffffffff ;  /* 0xffffffff0e0e7836 */ /* 0x000fe20000000000 */
[----:B------:R-:W-:Y:S01]  /*f5e0*/  UIADD3 UR6, UP0, UR26, 0xf0, URZ ;  /* 0x000000f01a067890 */ /* 0x000fe2000ff1e03f */
[--C-:B------:R-:W-:Y:S01]  /*f5f0*/  IMAD.U32 R3, R3, 0x100, R11.reuse ;  /* 0x0000010003037824 */ /* 0x100fe200078e000b */
[----:B------:R-:W-:Y:S01]  /*f600*/  R2UR UR11, R7 ;  /* 0x00000000070b72ca */ /* 0x000fe200000e0000 */
[C---:B------:R-:W-:Y:S01]  /*f610*/  IMAD R11, R4.reuse, 0x2000, R11 ;  /* 0x00002000040b7824 */ /* 0x040fe200078e020b */
[----:B------:R-:W-:Y:S01]  /*f620*/  R2UR UR10, R13 ;  /* 0x000000000d0a72ca */ /* 0x000fe200000e0000 */
[----:B------:R-:W-:Y:S01]  /*f630*/  UIADD3 UR30, UP1, UR26, 0x1f0, URZ ;  /* 0x000001f01a1e7890 */ /* 0x000fe2000ff3e03f */
[----:B------:R-:W-:Y:S01]  /*f640*/  R2UR UR5, R3 ;  /* 0x00000000030572ca */ /* 0x000fe200000e0000 */
[----:B------:R-:W-:Y:S01]  /*f650*/  UIADD3.X UR7, URZ, UR27, URZ, UP0, !UPT ;  /* 0x0000001b3f077290 */ /* 0x000fe200087fe43f */
[----:B------:R-:W-:Y:S01]  /*f660*/  R2UR UR8, R11 ;  /* 0x000000000b0872ca */ /* 0x000fe200000e0000 */
[----:B------:R-:W-:Y:S01]  /*f670*/  VIADD R4, R4, 0x1 ;  /* 0x0000000104047836 */ /* 0x000fe20000000000 */
[----:B------:R-:W-:Y:S01]  /*f680*/  R2UR UR23, R6 ;  /* 0x00000000061772ca */ /* 0x000fe200000e0000 */
[----:B------:R-:W-:Y:S01]  /*f690*/  UIADD3.X UR31, URZ, UR27, URZ, UP1, !UPT ;  /* 0x0000001b3f1f7290 */ /* 0x000fe20008ffe43f */
[----:B------:R-:W-:Y:S01]  /*f6a0*/  ISETP.GT.AND P4, PT, R14, 0x1, PT ;  /* 0x000000010e00780c */ /* 0x000fe20003f84270 */
[----:B------:R-:W-:Y:S01]  /*f6b0*/  UMOV UR24, 0xff0000 ;  /* 0x00ff000000187882 */ /* 0x000fe20000000000 */
[----:B------:R-:W-:Y:S01]  /*f6c0*/  UMOV UR16, 0x0 ;  /* 0x0000000000107882 */ /* 0x000fe20000000000 */
[----:B------:R-:W-:Y:S01]  /*f6d0*/  UMOV UR17, 0x10000000 ;  /* 0x1000000000117882 */ /* 0x000fe20000000000 */
[----:B------:R-:W-:Y:S01]  /*f6e0*/  ISETP.NE.AND P1, PT, R4, 0x16, PT ;  /* 0x000000160400780c */ /* 0x000fe20003f25270 */
[----:B------:R-:W-:-:S02]  /*f6f0*/  VIADD R13, R13, 0x20 ;  /* 0x000000200d0d7836 */ /* 0x000fc40000000000 */
[----:B------:R-:W-:Y:S01]  /*f700*/  UIADD3 UR5, UR5, 0x280, URZ ;  /* 0x0000028005057890 */ /* 0x000fe2000fffe03f */
[----:B------:R-:W-:Y:S01]  /*f710*/  SEL R3, RZ, 0x1, P1 ;  /* 0x00000001ff037807 */ /* 0x000fe20000800000 */
[----:B------:R-:W-:Y:S01]  /*f720*/  UIADD3 UR18, UR8, 0xb280, URZ ;  /* 0x0000b28008127890 */ /* 0x000fe2000fffe03f */
[----:B------:R-:W-:Y:S02]  /*f730*/  SEL R4, R4, RZ, P1 ;  /* 0x000000ff04047207 */ /* 0x000fe40000800000 */
[----:B------:R-:W-:Y:S02]  /*f740*/  LOP3.LUT R2, R2, R3, RZ, 0x3c, !PT ;  /* 0x0000000302027212 */ /* 0x000fe400078e3cff */
[----:B------:R-:W-:Y:S01]  /*f750*/  UMOV UR8, UR5 ;  /* 0x0000000500087c82 */ /* 0x000fe20008000000 */
[----:B--2---:R-:W-:-:S13]  /*f760*/  R2UR UR12, R5 ;  /* 0x00000000050c72ca */ /* 0x004fda00000e0000 */
[----:B------:R0:W-:Y:S02]  /*f770*/  UTMALDG.3D.MULTICAST [UR8], [UR6], UR24, desc[UR16] ;  /* 0x00001008060073b4 */ /* 0x0001e40008011818 */
[----:B0-----:R-:W-:Y:S01]  /*f780*/  UMOV UR8, UR18 ;  /* 0x0000001200087c82 */ /* 0x001fe20008000000 */
[----:B------:R-:W-:Y:S02]  /*f790*/  UMOV UR11, UR23 ;  /* 0x00000017000b7c82 */ /* 0x000fe40008000000 */
[----:B------:R0:W-:Y:S02]  /*f7a0*/  UTMALDG.3D [UR8], [UR30], desc[UR16] ;  /* 0x000010081e0075b4 */ /* 0x0001e40008011000 */
[----:B0-----:R-:W-:Y:S05]  /*f7b0*/  @P4 BRA `(.L_x_310) ;  /* 0xfffffffc00344947 */ /* 0x001fea000383ffff */
.L_x_306:
[----:B------:R-:W-:Y:S05]  /*f7c0*/  BSYNC B1 ;  /* 0x0000000000017941 */ /* 0x000fea0003800000 */
.L_x_305:
[----:B------:R-:W2:Y:S01]  /*f7d0*/  LDL.LU R16, [R1+0x80] ;  /* 0x0000800001107983 */ /* 0x000ea20000300800 */
[----:B------:R-:W-:Y:S01]  /*f7e0*/  LOP3.LUT P5, RZ, R10, 0xff, RZ, 0xc0, !PT ;  /* 0x000000ff0aff7812 */ /* 0x000fe200078ac0ff */
[----:B------:R-:W-:Y:S01]  /*f7f0*/  VIADD R8, R8, UR14 ;  /* 0x0000000e08087c36 */ /* 0x000fe20008000000 */
[----:B------:R-:W-:Y:S01]  /*f800*/  UISETP.GE.U32.AND UP0, UPT, UR14, 0x16, UPT ;  /* 0x000000160e00788c */ /* 0x000fe2000bf06070 */
[----:B------:R-:W3:Y:S01]  /*f810*/  LDL.LU R15, [R1+0x84] ;  /* 0x00008400010f7983 */ /* 0x000ee20000300800 */
[----:B------:R-:W-:Y:S01]  /*f820*/  IMAD.U32 R5, RZ, RZ, UR14 ;  /* 0x0000000eff057e24 */ /* 0x000fe2000f8e00ff */
[----:B------:R-:W-:Y:S01]  /*f830*/  ULDC.64 UR6, c[0x0][0x650] ;  /* 0x0001940000067ab9 */ /* 0x000fe20000000a00 */
[----:B------:R-:W-:Y:S01]  /*f840*/  ISETP.GT.U32.AND P1, PT, R8, 0x15, PT ;  /* 0x000000150800780c */ /* 0x000fe20003f24070 */
[----:B------:R-:W-:Y:S01]  /*f850*/  BSSY B1, `(.L_x_311) ;  /* 0x0000074000017945 */ /* 0x000fe20003800000 */
[----:B------:R-:W-:Y:S02]  /*f860*/  PLOP3.LUT P4, PT, PT, PT, UP0, 0x80, 0x0 ;  /* 0x000000000000781c */ /* 0x000fe40003f8f008 */
[----:B------:R-:W-:-:S02]  /*f870*/  ISETP.LT.U32.AND P1, PT, R5, 0x16, P1 ;  /* 0x000000160500780c */ /* 0x000fc40000f21070 */
[----:B------:R-:W-:Y:S01]  /*f880*/  PRMT R10, RZ, 0x7610, R10 ;  /* 0x00007610ff0a7816 */ /* 0x000fe2000000000a */
[----:B------:R-:W0:Y:S01]  /*f890*/  @P5 S2R R9, SR_CgaCtaId ;  /* 0x0000000000095919 */ /* 0x000e220000008800 */
[----:B------:R-:W-:-:S04]  /*f8a0*/  @P5 MOV R2, 0x400 ;  /* 0x0000040000025802 */ /* 0x000fc80000000f00 */
[----:B0-----:R-:W-:Y:S01]  /*f8b0*/  @P5 LEA R4, R9, R2, 0x18 ;  /* 0x0000000209045211 */ /* 0x001fe200078ec0ff */
[----:B------:R-:W-:-:S03]  /*f8c0*/  IMAD.WIDE.U32 R2, R8, -0x45d1745d, RZ ;  /* 0xba2e8ba308027825 */ /* 0x000fc600078e00ff */
[----:B------:R0:W-:Y:S02]  /*f8d0*/  @P5 SYNCS.ARRIVE.TRANS64.A1T0 RZ, [R4+URZ+0x198], RZ ;  /* 0x000198ff04ff59a7 */ /* 0x0001e4000810003f */
[----:B------:R-:W-:Y:S02]  /*f8e0*/  SHF.R.U32.HI R5, RZ, 0x4, R3 ;  /* 0x00000004ff057819 */ /* 0x000fe40000011603 */
[----:B------:R-:W-:Y:S02]  /*f8f0*/  SEL R3, RZ, 0x1, !P1 ;  /* 0x00000001ff037807 */ /* 0x000fe40004800000 */
[----:B------:R-:W-:Y:S01]  /*f900*/  PRMT R2, RZ, 0x7610, R2 ;  /* 0x00007610ff027816 */ /* 0x000fe20000000002 */
[----:B------:R-:W-:Y:S01]  /*f910*/  IMAD R8, R5, -0x16, R8 ;  /* 0xffffffea05087824 */ /* 0x000fe200078e0208 */
[----:B------:R-:W-:Y:S01]  /*f920*/  LOP3.LUT R0, R0, R3, RZ, 0x3c, !PT ;  /* 0x0000000300007212 */ /* 0x000fe200078e3cff */
[----:B0-----:R-:W-:Y:S02]  /*f930*/  IMAD.MOV.U32 R4, RZ, RZ, -0x1 ;  /* 0xffffffffff047424 */ /* 0x001fe400078e00ff */
[----:B------:R-:W-:Y:S01]  /*f940*/  IMAD.MOV.U32 R3, RZ, RZ, -0x1 ;  /* 0xffffffffff037424 */ /* 0x000fe200078e00ff */
[----:B------:R-:W-:Y:S01]  /*f950*/  @P4 LOP3.LUT R0, R0, 0x1, R5, 0x78, !PT ;  /* 0x0000000100004812 */ /* 0x000fe200078e7805 */
[----:B------:R-:W-:Y:S01]  /*f960*/  IMAD.MOV.U32 R5, RZ, RZ, -0x1 ;  /* 0xffffffffff057424 */ /* 0x000fe200078e00ff */
[----:B---3--:R-:W-:-:S04]  /*f970*/  IADD3 R15, P5, R15, UR20, RZ ;  /* 0x000000140f0f7c10 */ /* 0x008fc8000ffbe0ff */
[----:B--2---:R-:W-:Y:S01]  /*f980*/  IADD3.X R16, R16, UR15, RZ, P5, !PT ;  /* 0x0000000f10107c10 */ /* 0x004fe2000affe4ff */
[----:B------:R0:W-:Y:S01]  /*f990*/  STL [R1+0x84], R15 ;  /* 0x0000840f01007387 */ /* 0x0001e20000100800 */
[----:B------:R-:W-:-:S03]  /*f9a0*/  ISETP.GE.U32.AND P1, PT, R15, UR6, PT ;  /* 0x000000060f007c0c */ /* 0x000fc6000bf26070 */
[----:B------:R0:W-:Y:S01]  /*f9b0*/  STL [R1+0x80], R16 ;  /* 0x0000801001007387 */ /* 0x0001e20000100800 */
[----:B------:R-:W-:-:S03]  /*f9c0*/  ISETP.GE.U32.AND.EX P1, PT, R16, UR7, PT, P1 ;  /* 0x0000000710007c0c */ /* 0x000fc6000bf26110 */
[----:B------:R0:W-:Y:S04]  /*f9d0*/  STL [R1+0x88], R5 ;  /* 0x0000880501007387 */ /* 0x0001e80000100800 */
[----:B------:R0:W-:Y:S04]  /*f9e0*/  STL [R1+0x8c], R4 ;  /* 0x00008c0401007387 */ /* 0x0001e80000100800 */
[----:B------:R0:W-:Y:S02]  /*f9f0*/  STL [R1+0x78], R3 ;  /* 0x0000780301007387 */ /* 0x0001e40000100800 */
[----:B------:R-:W-:Y:S05]  /*fa00*/  @P1 BRA `(.L_x_312) ;  /* 0x0000000400601947 */ /* 0x000fea0003800000 */
[----:B------:R-:W-:Y:S01]  /*fa10*/  ULDC.64 UR6, c[0x0][0x628] ;  /* 0x00018a0000067ab9 */ /* 0x000fe20000000a00 */
[----:B------:R-:W1:Y:S01]  /*fa20*/  S2R R12, SR_CTAID.X ;  /* 0x00000000000c7919 */ /* 0x000e620000002500 */
[----:B------:R-:W-:Y:S01]  /*fa30*/  ISETP.NE.U32.AND P1, PT, RZ, UR6, PT ;  /* 0x00000006ff007c0c */ /* 0x000fe2000bf25070 */
[----:B------:R-:W-:Y:S01]  /*fa40*/  ULDC UR8, c[0x0][0x630] ;  /* 0x00018c0000087ab9 */ /* 0x000fe20000000800 */
[----:B------:R-:W-:Y:S01]  /*fa50*/  IMAD.MOV.U32 R2, RZ, RZ, R15 ;  /* 0x000000ffff027224 */ /* 0x000fe200078e000f */
[----:B------:R-:W2:Y:S01]  /*fa60*/  S2R R11, SR_CTAID.Y ;  /* 0x00000000000b7919 */ /* 0x000ea20000002600 */
[----:B------:R-:W-:Y:S01]  /*fa70*/  ISETP.NE.AND.EX P1, PT, RZ, UR7, PT, P1 ;  /* 0x00000007ff007c0c */ /* 0x000fe2000bf25310 */
[----:B0-----:R-:W-:-:S12]  /*fa80*/  IMAD.MOV.U32 R3, RZ, RZ, R16 ;  /* 0x000000ffff037224 */ /* 0x001fd800078e0010 */
[----:B------:R-:W-:Y:S05]  /*fa90*/  @!P1 BRA `(.L_x_313) ;  /* 0x0000000000289947 */ /* 0x000fea0003800000 */
[----:B------:R-:W-:Y:S02]  /*faa0*/  ULDC UR5, c[0x0][0x634] ;  /* 0x00018d0000057ab9 */ /* 0x000fe40000000800 */
[----:B------:R-:W-:-:S05]  /*fab0*/  IADD3 R7, P1, R15, UR5, RZ ;  /* 0x000000050f077c10 */ /* 0x000fca000ff3e0ff */
[----:B------:R-:W-:-:S04]  /*fac0*/  IMAD.X R13, RZ, RZ, R16, P1 ;  /* 0x000000ffff0d7224 */ /* 0x000fc800008e0610 */
[----:B------:R-:W-:-:S04]  /*fad0*/  IMAD.WIDE.U32 R4, R13, UR6, RZ ;  /* 0x000000060d047c25 */ /* 0x000fc8000f8e00ff */
[----:B------:R-:W-:-:S04]  /*fae0*/  IMAD.WIDE.U32 R4, P1, R7, UR7, R4 ;  /* 0x0000000707047c25 */ /* 0x000fc8000f820004 */
[----:B------:R-:W-:-:S04]  /*faf0*/  IMAD.WIDE.U32 R6, R7, UR6, RZ ;  /* 0x0000000607067c25 */ /* 0x000fc8000f8e00ff */
[----:B------:R-:W-:Y:S01]  /*fb00*/  IMAD.X R3, RZ, RZ, RZ, P1 ;  /* 0x000000ffff037224 */ /* 0x000fe200008e06ff */
[----:B------:R-:W-:Y:S01]  /*fb10*/  IADD3 RZ, P1, R7, R4, RZ ;  /* 0x0000000407ff7210 */ /* 0x000fe20007f3e0ff */
[----:B------:R-:W-:-:S04]  /*fb20*/  IMAD.MOV.U32 R2, RZ, RZ, R5 ;  /* 0x000000ffff027224 */ /* 0x000fc800078e0005 */
[----:B------:R-:W-:-:S08]  /*fb30*/  IMAD.WIDE.U32.X R2, R13, UR7, R2, P1 ;  /* 0x000000070d027c25 */ /* 0x000fd000088e0402 */
.L_x_313:
[--C-:B------:R-:W-:Y:S01]  /*fb40*/  SHF.R.U64 R6, R2, UR8, R3.reuse ;  /* 0x0000000802067c19 */ /* 0x100fe20008001203 */
[----:B------:R-:W-:Y:S01]  /*fb50*/  ULDC.64 UR6, c[0x0][0x620] ;  /* 0x0001880000067ab9 */ /* 0x000fe20000000a00 */
[----:B------:R-:W-:Y:S01]  /*fb60*/  SHF.R.U32.HI R2, RZ, UR8, R3 ;  /* 0x00000008ff027c19 */ /* 0x000fe20008011603 */
[----:B------:R-:W-:Y:S01]  /*fb70*/  IMAD.MOV.U32 R3, RZ, RZ, R16 ;  /* 0x000000ffff037224 */ /* 0x000fe200078e0010 */
[----:B------:R-:W-:Y:S01]  /*fb80*/  IADD3 R5, P1, RZ, -R6, RZ ;  /* 0x80000006ff057210 */ /* 0x000fe20007f3e0ff */
[----:B------:R-:W-:Y:S01]  /*fb90*/  ULDC UR5, c[0x0][0x150] ;  /* 0x0000540000057ab9 */ /* 0x000fe20000000800 */
[----:B-1----:R-:W-:Y:S01]  /*fba0*/  I2FP.F32.U32 R7, R12 ;  /* 0x0000000c00077245 */ /* 0x002fe20000201000 */
[----:B------:R-:W0:Y:S01]  /*fbb0*/  LDC R17, c[0x0][0x144] ;  /* 0x00005100ff117b82 */ /* 0x000e220000000800 */
[----:B------:R-:W-:Y:S01]  /*fbc0*/  ULDC.64 UR8, c[0x0][0x640] ;  /* 0x0001900000087ab9 */ /* 0x000fe20000000a00 */
[----:B------:R-:W-:Y:S01]  /*fbd0*/  IMAD.X R2, RZ, RZ, ~R2, P1 ;  /* 0x000000ffff027224 */ /* 0x000fe200008e0e02 */
[----:B------:R-:W-:-:S03]  /*fbe0*/  ISETP.NE.U32.AND P1, PT, RZ, UR8, PT ;  /* 0x00000008ff007c0c */ /* 0x000fc6000bf25070 */
[----:B------:R-:W-:Y:S01]  /*fbf0*/  IMAD R4, R2, UR6, RZ ;  /* 0x0000000602047c24 */ /* 0x000fe2000f8e02ff */
[----:B------:R-:W-:Y:S01]  /*fc00*/  ISETP.NE.AND.EX P1, PT, RZ, UR9, PT, P1 ;  /* 0x00000009ff007c0c */ /* 0x000fe2000bf25310 */
[----:B------:R-:W-:Y:S01]  /*fc10*/  IMAD.MOV.U32 R2, RZ, RZ, R15 ;  /* 0x000000ffff027224 */ /* 0x000fe200078e000f */
[----:B------:R-:W1:Y:S03]  /*fc20*/  LDC R14, c[0x0][0x148] ;  /* 0x00005200ff0e7b82 */ /* 0x000e660000000800 */
[----:B------:R-:W-:Y:S01]  /*fc30*/  IMAD.WIDE.U32 R2, R5, UR6, R2 ;  /* 0x0000000605027c25 */ /* 0x000fe2000f8e0002 */
[----:B------:R-:W-:-:S03]  /*fc40*/  ULDC UR6, c[0x0][0x154] ;  /* 0x0000550000067ab9 */ /* 0x000fc60000000800 */
[----:B------:R-:W-:Y:S02]  /*fc50*/  IMAD R5, R5, UR7, R4 ;  /* 0x0000000705057c24 */ /* 0x000fe4000f8e0204 */
[----:B------:R-:W-:Y:S01]  /*fc60*/  FMUL R4, R7, UR5 ;  /* 0x0000000507047c20 */ /* 0x000fe20008400000 */
[----:B------:R-:W-:Y:S01]  /*fc70*/  ULDC UR5, c[0x0][0x618] ;  /* 0x0001860000057ab9 */ /* 0x000fe20000000800 */
[----:B------:R-:W-:Y:S01]  /*fc80*/  ULDC UR7, c[0x0][0x608] ;  /* 0x0001820000077ab9 */ /* 0x000fe20000000800 */
[----:B------:R-:W-:-:S03]  /*fc90*/  IMAD.IADD R3, R3, 0x1, R5 ;  /* 0x0000000103037824 */ /* 0x000fc600078e0205 */
[----:B------:R-:W3:Y:S02]  /*fca0*/  F2I.U32.TRUNC.NTZ R4, R4 ;  /* 0x0000000400047305 */ /* 0x000ee4000020f000 */
[----:B------:R-:W-:Y:S02]  /*fcb0*/  SHF.R.U64 R7, R2, UR5, R3 ;  /* 0x0000000502077c19 */ /* 0x000fe40008001203 */
[----:B--2---:R-:W-:-:S05]  /*fcc0*/  I2FP.F32.U32 R2, R11 ;  /* 0x0000000b00027245 */ /* 0x004fca0000201000 */
[----:B------:R-:W-:Y:S01]  /*fcd0*/  FMUL R5, R2, UR6 ;  /* 0x0000000602057c20 */ /* 0x000fe20008400000 */
[----:B------:R-:W-:Y:S01]  /*fce0*/  SHF.R.U32.HI R2, RZ, UR5, R3 ;  /* 0x00000005ff027c19 */ /* 0x000fe20008011603 */
[----:B------:R-:W-:Y:S02]  /*fcf0*/  ULDC UR5, c[0x0][0x658] ;  /* 0x0001960000057ab9 */ /* 0x000fe40000000800 */
[----:B------:R2:W4:Y:S01]  /*fd00*/  F2I.U32.TRUNC.NTZ R18, R5 ;  /* 0x0000000500127305 */ /* 0x000522000020f000 */
[----:B------:R-:W-:Y:S01]  /*fd10*/  SHF.R.U64 R16, R7, UR7, R2 ;  /* 0x0000000707107c19 */ /* 0x000fe20008001202 */
[----:B---3--:R-:W-:Y:S01]  /*fd20*/  IMAD.MOV R4, RZ, RZ, -R4 ;  /* 0x000000ffff047224 */ /* 0x008fe200078e0a04 */
[----:B------:R-:W-:-:S03]  /*fd30*/  SHF.R.U32.HI R3, RZ, UR7, R2 ;  /* 0x00000007ff037c19 */ /* 0x000fc60008011602 */
[----:B0-----:R-:W-:Y:S01]  /*fd40*/  IMAD R12, R17, R4, R12 ;  /* 0x00000004110c7224 */ /* 0x001fe200078e020c */
[--C-:B------:R-:W-:Y:S02]  /*fd50*/  SHF.R.U64 R13, R16, UR5, R3.reuse ;  /* 0x00000005100d7c19 */ /* 0x100fe40008001203 */
[----:B------:R-:W-:-:S03]  /*fd60*/  SHF.R.U32.HI R15, RZ, UR5, R3 ;  /* 0x00000005ff0f7c19 */ /* 0x000fc60008011603 */
[----:B------:R-:W-:Y:S02]  /*fd70*/  IMAD.MOV.U32 R2, RZ, RZ, R13 ;  /* 0x000000ffff027224 */ /* 0x000fe400078e000d */
[----:B------:R-:W-:Y:S01]  /*fd80*/  IMAD.MOV.U32 R3, RZ, RZ, R15 ;  /* 0x000000ffff037224 */ /* 0x000fe200078e000f */
[----:B-12-4-:R-:W-:Y:S06]  /*fd90*/  @!P1 BRA `(.L_x_314) ;  /* 0x0000000000289947 */ /* 0x016fec0003800000 */
[----:B------:R-:W-:Y:S02]  /*fda0*/  ULDC UR5, c[0x0][0x64c] ;  /* 0x0001930000057ab9 */ /* 0x000fe40000000800 */
[----:B------:R-:W-:-:S05]  /*fdb0*/  IADD3 R3, P1, R13, UR5, RZ ;  /* 0x000000050d037c10 */ /* 0x000fca000ff3e0ff */
[----:B------:R-:W-:-:S04]  /*fdc0*/  IMAD.X R15, RZ, RZ, R15, P1 ;  /* 0x000000ffff0f7224 */ /* 0x000fc800008e060f */
[----:B------:R-:W-:-:S04]  /*fdd0*/  IMAD.WIDE.U32 R4, R15, UR8, RZ ;  /* 0x000000080f047c25 */ /* 0x000fc8000f8e00ff */
[----:B------:R-:W-:-:S04]  /*fde0*/  IMAD.WIDE.U32 R4, P1, R3, UR9, R4 ;  /* 0x0000000903047c25 */ /* 0x000fc8000f820004 */
[----:B------:R-:W-:-:S04]  /*fdf0*/  IMAD.WIDE.U32 R2, R3, UR8, RZ ;  /* 0x0000000803027c25 */ /* 0x000fc8000f8e00ff */
[----:B------:R-:W-:Y:S01]  /*fe00*/  IMAD.MOV.U32 R2, RZ, RZ, R5 ;  /* 0x000000ffff027224 */ /* 0x000fe200078e0005 */
[----:B------:R-:W-:Y:S01]  /*fe10*/  IADD3 RZ, P4, R3, R4, RZ ;  /* 0x0000000403ff7210 */ /* 0x000fe20007f9e0ff */
[----:B------:R-:W-:-:S04]  /*fe20*/  IMAD.X R3, RZ, RZ, RZ, P1 ;  /* 0x000000ffff037224 */ /* 0x000fc800008e06ff */
[----:B------:R-:W-:-:S08]  /*fe30*/  IMAD.WIDE.U32.X R2, R15, UR9, R2, P4 ;  /* 0x000000090f027c25 */ /* 0x000fd0000a0e0402 */
.L_x_314:
[----:B------:R-:W-:Y:S01]  /*fe40*/  ULDC UR5, c[0x0][0x648] ;  /* 0x0001920000057ab9 */ /* 0x000fe20000000800 */
[----:B------:R-:W-:Y:S01]  /*fe50*/  IMAD.MOV R18, RZ, RZ, -R18 ;  /* 0x000000ffff127224 */ /* 0x000fe200078e0a12 */
[----:B------:R-:W-:Y:S01]  /*fe60*/  SHF.R.U64 R3, R2, UR5, R3 ;  /* 0x0000000502037c19 */ /* 0x000fe20008001203 */
[----:B------:R-:W-:Y:S01]  /*fe70*/  ULDC UR5, c[0x0][0x638] ;  /* 0x00018e0000057ab9 */ /* 0x000fe20000000800 */
[----:B------:R-:W-:Y:S01]  /*fe80*/  LOP3.LUT R2, R16, UR19, RZ, 0xc0, !PT ;  /* 0x0000001310027c12 */ /* 0x000fe2000f8ec0ff */
[----:B------:R-:W-:Y:S01]  /*fe90*/  @P3 IMAD R12, R14, R18, R11 ;  /* 0x000000120e0c3224 */ /* 0x000fe200078e020b */
[----:B------:R-:W-:Y:S01]  /*fea0*/  ULDC UR6, c[0x0][0x610] ;  /* 0x0001840000067ab9 */ /* 0x000fe20000000800 */
[----:B------:R-:W-:Y:S02]  /*feb0*/  IMAD.MOV R4, RZ, RZ, -R3 ;  /* 0x000000ffff047224 */ /* 0x000fe400078e0a03 */
[----:B------:R-:W-:Y:S01]  /*fec0*/  IMAD R3, R3, UR22, R2 ;  /* 0x0000001603037c24 */ /* 0x000fe2000f8e0202 */
[----:B------:R-:W-:Y:S01]  /*fed0*/  LOP3.LUT R2, R7, UR4, RZ, 0xc0, !PT ;  /* 0x0000000407027c12 */ /* 0x000fe2000f8ec0ff */
[----:B------:R-:W-:Y:S01]  /*fee0*/  IMAD R13, R4, UR5, R13 ;  /* 0x00000005040d7c24 */ /* 0x000fe2000f8e020d */
[----:B------:R-:W-:Y:S01]  /*fef0*/  ULDC UR5, c[0x0][0x600] ;  /* 0x0001800000057ab9 */ /* 0x000fe20000000800 */
[----:B------:R-:W-:-:S02]  /*ff00*/  IMAD.MOV.U32 R5, RZ, RZ, 0x1 ;  /* 0x00000001ff057424 */ /* 0x000fc400078e00ff */
[----:B------:R-:W-:Y:S02]  /*ff10*/  IMAD R3, R3, UR6, R12 ;  /* 0x0000000603037c24 */ /* 0x000fe4000f8e020c */
[--C-:B------:R-:W-:Y:S01]  /*ff20*/  IMAD R4, R13, UR5, R2.reuse ;  /* 0x000000050d047c24 */ /* 0x100fe2000f8e0202 */
[----:B------:R-:W-:-:S04]  /*ff30*/  PRMT R2, R5, 0x7610, R2 ;  /* 0x0000761005027816 */ /* 0x000fc80000000002 */
[----:B------:R-:W-:Y:S02]  /*ff40*/  SEL R5, R4, R3, !P3 ;  /* 0x0000000304057207 */ /* 0x000fe40005800000 */
[----:B------:R-:W-:-:S03]  /*ff50*/  SEL R3, R3, R4, !P3 ;  /* 0x0000000403037207 */ /* 0x000fc60005800000 */
[----:B------:R1:W-:Y:S04]  /*ff60*/  STL [R1+0x8c], R5 ;  /* 0x00008c0501007387 */ /* 0x0003e80000100800 */
[----:B------:R1:W-:Y:S04]  /*ff70*/  STL [R1+0x78], R6 ;  /* 0x0000780601007387 */ /* 0x0003e80000100800 */
[----:B------:R1:W-:Y:S02]  /*ff80*/  STL [R1+0x88], R3 ;  /* 0x0000880301007387 */ /* 0x0003e40000100800 */
.L_x_312:
[----:B------:R-:W-:Y:S05]  /*ff90*/  BSYNC B1 ;  /* 0x0000000000017941 */ /* 0x000fea0003800000 */
.L_x_311:
[----:B------:R-:W-:-:S13]  /*ffa0*/  LOP3.LUT P1, RZ, R2, 0xff, RZ, 0xc0, !PT ;  /* 0x000000ff02ff7812 */ /* 0x000fda000782c0ff */
[----:B------:R-:W-:Y:S05]  /*ffb0*/  @P1 BRA `(.L_x_315) ;  /* 0xfffffff000f41947 */ /* 0x000fea000383ffff */
[----:B------:R-:W-:Y:S05]  /*ffc0*/  BSYNC B0 ;  /* 0x0000000000007941 */ /* 0x000fea0003800000 */
.L_x_303:
[----:B------:R-:W-:-:S03]  /*ffd0*/  UMOV UR5, 0xffffffff ;  /* 0xffffffff00057882 */ /* 0x000fc60000000000 */
[----:B------:R-:W-:Y:S05]  /*ffe0*/  BRA.DIV UR5, `(.L_x_316) ;  /* 0x0000000e05e07947 */ /* 0x000fea000b800000 */
[----:B------:R-:W-:-:S13]  /*fff0*/  ELECT P0, URZ, PT ;  /* 0x00000000003f782f */ /* 0x000fda0003800000 */
.L_x_350:
[----:B------:R-:W-:Y:S04]  /*10000*/  BSSY B0, `(.L_x_317) ;  /* 0x00000ce000007945 */ /* 0x000fe80003800000 */
[----:B------:R-:W-:Y:S05]  /*10010*/  @!P0 BRA `(.L_x_318) ;  /* 0x0000000c00308947 */ /* 0x000fea0003800000 */
[----:B------:R-:W-:-:S04]  /*10020*/  ULOP3.LUT UR5, UR13, 0x2, URZ, 0xfc, !UPT ;  /* 0x000000020d057892 */ /* 0x000fc8000f8efc3f */
[----:B------:R-:W-:-:S06]  /*10030*/  UISETP.NE.AND UP0, UPT, UR5, 0x3, UPT ;  /* 0x000000030500788c */ /* 0x000fcc000bf05270 */
[----:B------:R-:W-:-:S13]  /*10040*/  PLOP3.LUT P0, PT, PT, PT, UP0, 0x80, 0x0 ;  /* 0x000000000000781c */ /* 0x000fda0003f0f008 */
[----:B------:R-:W-:Y:S05]  /*10050*/  @!P0 BRA `(.L_x_319) ;  /* 0x0000000000048947 */ /* 0x000fea0003800000 */
[----:B------:R-:W-:Y:S01]  /*10060*/  BPT.TRAP 0x1 ;  /* 0x000000040000795c */ /* 0x000fe20000300000 */
.L_x_319:
[----:B01----:R-:W0:Y:S01]  /*10070*/  S2R R3, SR_CgaCtaId ;  /* 0x0000000000037919 */ /* 0x003e220000008800 */
[----:B------:R-:W-:-:S04]  /*10080*/  MOV R2, 0x400 ;  /* 0x0000040000027802 */ /* 0x000fc80000000f00 */
[----:B0-----:R-:W-:Y:S02]  /*10090*/  LEA R3, R3, R2, 0x18 ;  /* 0x0000000203037211 */ /* 0x001fe400078ec0ff */
[----:B------:R-:W-:-:S03]  /*100a0*/  SHF.L.U32 R2, R0, 0x1f, RZ ;  /* 0x0000001f00027819 */ /* 0x000fc600000006ff */
[----:B------:R-:W-:-:S04]  /*100b0*/  VIADD R3, R3, 0xb0 ;  /* 0x000000b003037836 */ /* 0x000fc80000000000 */
[C---:B------:R-:W-:Y:S02]  /*100c0*/  IMAD R7, R8.reuse, 0x8, R3 ;  /* 0x0000000808077824 */ /* 0x040fe400078e0203 */
[----:B------:R-:W-:Y:S02]  /*100d0*/  VIADD R8, R8, 0x1 ;  /* 0x0000000108087836 */ /* 0x000fe40000000000 */
[----:B------:R-:W0:Y:S03]  /*100e0*/  SYNCS.PHASECHK.TRANS64.TRYWAIT P0, [R7+URZ], R2 ;  /* 0x00000002070075a7 */ /* 0x000e26000800017f */
[----:B------:R-:W-:-:S04]  /*100f0*/  ISETP.NE.AND P1, PT, R8, 0x16, PT ;  /* 0x000000160800780c */ /* 0x000fc80003f25270 */
[----:B------:R-:W-:Y:S02]  /*10100*/  SEL R5, RZ, 0x1, P1 ;  /* 0x00000001ff057807 */ /* 0x000fe40000800000 */
[----:B------:R-:W-:Y:S02]  /*10110*/  SEL R8, R8, RZ, P1 ;  /* 0x000000ff08087207 */ /* 0x000fe40000800000 */
[----:B------:R-:W-:-:S03]  /*10120*/  LOP3.LUT R5, R0, R5, RZ, 0x3c, !PT ;  /* 0x0000000500057212 */ /* 0x000fc600078e3cff */
[----:B------:R-:W-:Y:S01]  /*10130*/  IMAD R9, R8, 0x8, R3 ;  /* 0x0000000808097824 */ /* 0x000fe200078e0203 */
[----:B------:R-:W-:Y:S01]  /*10140*/  SHF.L.U32 R4, R5, 0x1f, RZ ;  /* 0x0000001f05047819 */ /* 0x000fe200000006ff */
[----:B0-----:R-:W-:Y:S06]  /*10150*/  @!P0 BRA `(.L_x_320) ;  /* 0x0000000c00a88947 */ /* 0x001fec0003800000 */
.L_x_351:
[----:B------:R-:W1:Y:S01]  /*10160*/  SYNCS.PHASECHK.TRANS64.TRYWAIT P0, [R9+URZ], R4 ;  /* 0x00000004090075a7 */ /* 0x000e62000800017f */
[----:B------:R-:W-:-:S05]  /*10170*/  VIADD R0, R8, 0x1 ;  /* 0x0000000108007836 */ /* 0x000fca0000000000 */
[----:B------:R-:W-:-:S04]  /*10180*/  ISETP.NE.AND P1, PT, R0, 0x16, PT ;  /* 0x000000160000780c */ /* 0x000fc80003f25270 */
[----:B0-----:R-:W-:Y:S02]  /*10190*/  SEL R2, RZ, 0x1, P1 ;  /* 0x00000001ff027807 */ /* 0x001fe40000800000 */
[----:B------:R-:W-:Y:S02]  /*101a0*/  SEL R0, R0, RZ, P1 ;  /* 0x000000ff00007207 */ /* 0x000fe40000800000 */
[----:B------:R-:W-:-:S03]  /*101b0*/  LOP3.LUT R7, R5, R2, RZ, 0x3c, !PT ;  /* 0x0000000205077212 */ /* 0x000fc600078e3cff */
[----:B------:R-:W-:Y:S01]  /*101c0*/  IMAD R6, R0, 0x8, R3 ;  /* 0x0000000800067824 */ /* 0x000fe200078e0203 */
[----:B------:R-:W-:Y:S01]  /*101d0*/  SHF.L.U32 R5, R7, 0x1f, RZ ;  /* 0x0000001f07057819 */ /* 0x000fe200000006ff */
[----:B-1----:R-:W-:Y:S06]  /*101e0*/  @!P0 BRA `(.L_x_321) ;  /* 0x0000000c00988947 */ /* 0x002fec0003800000 */
.L_x_352:
[----:B------:R-:W1:Y:S01]  /*101f0*/  SYNCS.PHASECHK.TRANS64.TRYWAIT P0, [R6+URZ], R5 ;  /* 0x00000005060075a7 */ /* 0x000e62000800017f */
[----:B------:R-:W-:-:S05]  /*10200*/  VIADD R0, R0, 0x1 ;  /* 0x0000000100007836 */ /* 0x000fca0000000000 */
[----:B------:R-:W-:-:S04]  /*10210*/  ISETP.NE.AND P1, PT, R0, 0x16, PT ;  /* 0x000000160000780c */ /* 0x000fc80003f25270 */
[----:B------:R-:W-:Y:S02]  /*10220*/  SEL R2, RZ, 0x1, P1 ;  /* 0x00000001ff027807 */ /* 0x000fe40000800000 */
[----:B------:R-:W-:Y:S02]  /*10230*/  SEL R0, R0, RZ, P1 ;  /* 0x000000ff00007207 */ /* 0x000fe40000800000 */
[----:B------:R-:W-:-:S03]  /*10240*/  LOP3.LUT R7, R7, R2, RZ, 0x3c, !PT ;  /* 0x0000000207077212 */ /* 0x000fc600078e3cff */
[----:B0-----:R-:W-:Y:S01]  /*10250*/  IMAD R9, R0, 0x8, R3 ;  /* 0x0000000800097824 */ /* 0x001fe200078e0203 */
[----:B------:R-:W-:Y:S01]  /*10260*/  SHF.L.U32 R4, R7, 0x1f, RZ ;  /* 0x0000001f07047819 */ /* 0x000fe200000006ff */
[----:B-1----:R-:W-:Y:S06]  /*10270*/  @!P0 BRA `(.L_x_322) ;  /* 0x0000000c00888947 */ /* 0x002fec0003800000 */
.L_x_353:
        /* <DEDUP_REMOVED lines=9> */
.L_x_354:
        /* <DEDUP_REMOVED lines=9> */
.L_x_355:
        /* <DEDUP_REMOVED lines=9> */
.L_x_356:
        /* <DEDUP_REMOVED lines=9> */
.L_x_357:
        /* <DEDUP_REMOVED lines=9> */
.L_x_358:
        /* <DEDUP_REMOVED lines=9> */
.L_x_359:
        /* <DEDUP_REMOVED lines=9> */
.L_x_360:
        /* <DEDUP_REMOVED lines=9> */
.L_x_361:
        /* <DEDUP_REMOVED lines=9> */
.L_x_362:
        /* <DEDUP_REMOVED lines=9> */
.L_x_363:
        /* <DEDUP_REMOVED lines=9> */
.L_x_364:
        /* <DEDUP_REMOVED lines=9> */
.L_x_365:
        /* <DEDUP_REMOVED lines=9> */
.L_x_366:
        /* <DEDUP_REMOVED lines=9> */
.L_x_367:
        /* <DEDUP_REMOVED lines=9> */
.L_x_368:
        /* <DEDUP_REMOVED lines=9> */
.L_x_369:
        /* <DEDUP_REMOVED lines=9> */
.L_x_370:
[----:B------:R-:W1:Y:S01]  /*10c10*/  SYNCS.PHASECHK.TRANS64.TRYWAIT P0, [R6+URZ], R5 ;  /* 0x00000005060075a7 */ /* 0x000e62000800017f */
[----:B------:R-:W-:-:S05]  /*10c20*/  VIADD R0, R0, 0x1 ;  /* 0x0000000100007836 */ /* 0x000fca0000000000 */
[----:B------:R-:W-:-:S04]  /*10c30*/  ISETP.NE.AND P1, PT, R0, 0x16, PT ;  /* 0x000000160000780c */ /* 0x000fc80003f25270 */
[----:B------:R-:W-:Y:S02]  /*10c40*/  SEL R2, RZ, 0x1, P1 ;  /* 0x00000001ff027807 */ /* 0x000fe40000800000 */
[----:B------:R-:W-:Y:S02]  /*10c50*/  SEL R0, R0, RZ, P1 ;  /* 0x000000ff00007207 */ /* 0x000fe40000800000 */
[----:B------:R-:W-:Y:S01]  /*10c60*/  LOP3.LUT R2, R7, R2, RZ, 0x3c, !PT ;  /* 0x0000000207027212 */ /* 0x000fe200078e3cff */
[----:B-1----:R-:W-:Y:S06]  /*10c70*/  @!P0 BRA `(.L_x_340) ;  /* 0x0000000800708947 */ /* 0x002fec0003800000 */
.L_x_371:
[----:B------:R-:W-:Y:S01]  /*10c80*/  IMAD R3, R0, 0x8, R3 ;  /* 0x0000000800037824 */ /* 0x000fe200078e0203 */
[----:B------:R-:W-:-:S07]  /*10c90*/  SHF.L.U32 R0, R2, 0x1f, RZ ;  /* 0x0000001f02007819 */ /* 0x000fce00000006ff */
.L_x_341:
[----:B--2---:R2:W3:Y:S02]  /*10ca0*/  SYNCS.PHASECHK.TRANS64.TRYWAIT P0, [R3+URZ], R0 ;  /* 0x00000000030075a7 */ /* 0x0044e4000800017f */
[----:B---3--:R-:W-:Y:S05]  /*10cb0*/  @!P0 NANOSLEEP.SYNCS 0x989680 ;  /* 0x009896800000895d */ /* 0x008fea0003900000 */
[----:B------:R-:W3:Y:S02]  /*10cc0*/  @!P0 SYNCS.PHASECHK.TRANS64 P0, [R3+URZ], R0 ;  /* 0x00000000030085a7 */ /* 0x000ee4000800007f */
[----:B---3--:R-:W-:Y:S05]  /*10cd0*/  @!P0 BRA `(.L_x_341) ;  /* 0xfffffffc00f08947 */ /* 0x008fea000383ffff */
.L_x_318:
[----:B------:R-:W-:Y:S05]  /*10ce0*/  BSYNC B0 ;  /* 0x0000000000007941 */ /* 0x000fea0003800000 */
.L_x_317:
[----:B------:R-:W-:Y:S05]  /*10cf0*/  EXIT ;  /* 0x000000000000794d */ /* 0x000fea0003800000 */
.L_x_20:
[----:B----4-:R-:W-:-:S04]  /*10d00*/  IMAD.U32 R3, RZ, RZ, UR17 ;  /* 0x00000011ff037e24 */ /* 0x010fc8000f8e00ff */
[----:B------:R4:W0:Y:S03]  /*10d10*/  SYNCS.PHASECHK.TRANS64.TRYWAIT P1, [R3+URZ+-0x8], R0 ;  /* 0xfffff800030075a7 */ /* 0x000826000802017f */
[----:B0-----:R-:W-:Y:S05]  /*10d20*/  @!P1 NANOSLEEP.SYNCS 0x989680 ;  /* 0x009896800000995d */ /* 0x001fea0003900000 */
[----:B------:R-:W0:Y:S02]  /*10d30*/  @!P1 SYNCS.PHASECHK.TRANS64 P1, [R3+URZ+-0x8], R0 ;  /* 0xfffff800030095a7 */ /* 0x000e24000802007f */
[----:B0-----:R-:W-:Y:S05]  /*10d40*/  @!P1 BRA `(.L_x_20) ;  /* 0xfffffffc00ec9947 */ /* 0x001fea000383ffff */
[----:B------:R-:W-:Y:S05]  /*10d50*/  BRA `(.L_x_342) ;  /* 0xffffff0c002c7947 */ /* 0x000fea000383ffff */
.L_x_25:
[----:B-1----:R-:W-:-:S04]  /*10d60*/  IMAD.U32 R3, RZ, RZ, UR6 ;  /* 0x00000006ff037e24 */ /* 0x002fc8000f8e00ff */
[----:B------:R1:W2:Y:S03]  /*10d70*/  SYNCS.PHASECHK.TRANS64.TRYWAIT P1, [R3+URZ], R0 ;  /* 0x00000000030075a7 */ /* 0x0002a6000802017f */
[----:B--2---:R-:W-:Y:S05]  /*10d80*/  @!P1 NANOSLEEP.SYNCS 0x989680 ;  /* 0x009896800000995d */ /* 0x004fea0003900000 */
[----:B------:R-:W2:Y:S02]  /*10d90*/  @!P1 SYNCS.PHASECHK.TRANS64 P1, [R3+URZ], R0 ;  /* 0x00000000030095a7 */ /* 0x000ea4000802007f */
[----:B--2---:R-:W-:Y:S05]  /*10da0*/  @!P1 BRA `(.L_x_25) ;  /* 0xfffffffc00ec9947 */ /* 0x004fea000383ffff */
[----:B------:R-:W-:Y:S05]  /*10db0*/  BRA `(.L_x_24) ;  /* 0xffffff1400987947 */ /* 0x000fea000383ffff */
.L_x_31:
[----:B-----5:R1:W-:Y:S02]  /*10dc0*/  STL [R1+0xa0], R0 ;  /* 0x0000a00001007387 */ /* 0x0203e40000100800 */
[----:B-1----:R-:W-:-:S04]  /*10dd0*/  IMAD.U32 R0, RZ, RZ, UR9 ;  /* 0x00000009ff007e24 */ /* 0x002fc8000f8e00ff */
[----:B------:R1:W3:Y:S03]  /*10de0*/  SYNCS.PHASECHK.TRANS64.TRYWAIT P1, [R0+URZ], R229 ;  /* 0x000000e5000075a7 */ /* 0x0002e6000802017f */
[----:B---3--:R-:W-:Y:S05]  /*10df0*/  @!P1 NANOSLEEP.SYNCS 0x989680 ;  /* 0x009896800000995d */ /* 0x008fea0003900000 */
[----:B------:R1:W3:Y:S02]  /*10e00*/  @!P1 SYNCS.PHASECHK.TRANS64 P1, [R0+URZ], R229 ;  /* 0x000000e5000095a7 */ /* 0x0002e4000802007f */
[----:B-1----:R1:W5:Y:S02]  /*10e10*/  LDL.LU R0, [R1+0xa0] ;  /* 0x0000a00001007983 */ /* 0x0023640000300800 */
[----:B-1-3--:R-:W-:Y:S05]  /*10e20*/  @!P1 BRA `(.L_x_31) ;  /* 0xfffffffc00e49947 */ /* 0x00afea000383ffff */
[----:B------:R-:W-:Y:S05]  /*10e30*/  BRA `(.L_x_30) ;  /* 0xffffff2400ec7947 */ /* 0x000fea000383ffff */
.L_x_39:
[----:B0-----:R-:W-:-:S04]  /*10e40*/  IMAD.U32 R25, RZ, RZ, UR17 ;  /* 0x00000011ff197e24 */ /* 0x001fc8000f8e00ff */
[----:B------:R0:W3:Y:S03]  /*10e50*/  SYNCS.PHASECHK.TRANS64.TRYWAIT P1, [R25+URZ+0x8], R24 ;  /* 0x00000818190075a7 */ /* 0x0000e6000802017f */
[----:B---3--:R-:W-:Y:S05]  /*10e60*/  @!P1 NANOSLEEP.SYNCS 0x989680 ;  /* 0x009896800000995d */ /* 0x008fea0003900000 */
[----:B------:R-:W3:Y:S02]  /*10e70*/  @!P1 SYNCS.PHASECHK.TRANS64 P1, [R25+URZ+0x8], R24 ;  /* 0x00000818190095a7 */ /* 0x000ee4000802007f */
[----:B---3--:R-:W-:Y:S05]  /*10e80*/  @!P1 BRA `(.L_x_39) ;  /* 0xfffffffc00ec9947 */ /* 0x008fea000383ffff */
[----:B------:R-:W-:Y:S05]  /*10e90*/  BRA `(.L_x_343) ;  /* 0xffffff4800d07947 */ /* 0x000fea000383ffff */
.L_x_304:
[----:B------:R-:W-:Y:S01]  /*10ea0*/  BSSY B1, `(.L_x_344) ;  /* 0x0000006000017945 */ /* 0x000fe20003800000 */
[----:B------:R-:W-:-:S07]  /*10eb0*/  IMAD.MOV.U32 R2, RZ, RZ, -0x1 ;  /* 0xffffffffff027424 */ /* 0x000fce00078e00ff */
[----:B------:R-:W-:Y:S05]  /*10ec0*/  WARPSYNC.COLLECTIVE R2, `(.L_x_345) ;  /* 0x00000000020c7348 */ /* 0x000fea0003c00000 */
[----:B------:R-:W-:Y:S02]  /*10ed0*/  ELECT P1, UR62, PT ;  /* 0x00000000003e782f */ /* 0x000fe40003820000 */
[----:B------:R-:W-:Y:S01]  /*10ee0*/  MOV R2, UR62 ;  /* 0x0000003e00027c02 */ /* 0x000fe20008000f00 */
[----:B------:R-:W-:Y:S10]  /*10ef0*/  ENDCOLLECTIVE ;  /* 0x000000000000791b */ /* 0x000ff40003800000 */
.L_x_345:
[----:B------:R-:W-:Y:S05]  /*10f00*/  BSYNC B1 ;  /* 0x0000000000017941 */ /* 0x000fea0003800000 */
.L_x_344:
[----:B------:R-:W-:Y:S05]  /*10f10*/  BRA `(.L_x_346) ;  /* 0xffffffe400287947 */ /* 0x000fea000383ffff */
.L_x_307:
[----:B0-----:R0:W1:Y:S02]  /*10f20*/  SYNCS.PHASECHK.TRANS64.TRYWAIT P1, [R12+URZ+0xb0], R3 ;  /* 0x0000b0030c0075a7 */ /* 0x001064000802017f */
[----:B-1----:R-:W-:Y:S05]  /*10f30*/  @!P1 NANOSLEEP.SYNCS 0x989680 ;  /* 0x009896800000995d */ /* 0x002fea0003900000 */
[----:B------:R-:W1:Y:S02]  /*10f40*/  @!P1 SYNCS.PHASECHK.TRANS64 P1, [R12+URZ+0xb0], R3 ;  /* 0x0000b0030c0095a7 */ /* 0x000e64000802007f */
[----:B-1----:R-:W-:Y:S05]  /*10f50*/  @!P1 BRA `(.L_x_307) ;  /* 0xfffffffc00f09947 */ /* 0x002fea000383ffff */
[----:B------:R-:W-:Y:S05]  /*10f60*/  BRA `(.L_x_347) ;  /* 0xffffffe4006c7947 */ /* 0x000fea000383ffff */
.L_x_316:
[----:B------:R-:W-:Y:S01]  /*10f70*/  BSSY B0, `(.L_x_348) ;  /* 0x0000006000007945 */ /* 0x000fe20003800000 */
[----:B------:R-:W-:-:S07]  /*10f80*/  IMAD.MOV.U32 R2, RZ, RZ, -0x1 ;  /* 0xffffffffff027424 */ /* 0x000fce00078e00ff */
[----:B01----:R-:W-:Y:S05]  /*10f90*/  WARPSYNC.COLLECTIVE R2, `(.L_x_349) ;  /* 0x00000000020c7348 */ /* 0x003fea0003c00000 */
[----:B------:R-:W-:Y:S02]  /*10fa0*/  ELECT P1, UR62, PT ;  /* 0x00000000003e782f */ /* 0x000fe40003820000 */
[----:B------:R-:W-:Y:S01]  /*10fb0*/  MOV R2, UR62 ;  /* 0x0000003e00027c02 */ /* 0x000fe20008000f00 */
[----:B01----:R-:W-:Y:S10]  /*10fc0*/  ENDCOLLECTIVE ;  /* 0x000000000000791b */ /* 0x003ff40003800000 */
.L_x_349:
[----:B------:R-:W-:Y:S05]  /*10fd0*/  BSYNC B0 ;  /* 0x0000000000007941 */ /* 0x000fea0003800000 */
.L_x_348:
[----:B------:R-:W-:Y:S01]  /*10fe0*/  PLOP3.LUT P0, PT, P1, PT, PT, 0x80, 0x0 ;  /* 0x000000000000781c */ /* 0x000fe20000f0f070 */
[----:B------:R-:W-:-:S12]  /*10ff0*/  BRA `(.L_x_350) ;  /* 0xfffffff000007947 */ /* 0x000fd8000383ffff */
.L_x_320:
[----:B0-----:R0:W1:Y:S02]  /*11000*/  SYNCS.PHASECHK.TRANS64.TRYWAIT P0, [R7+URZ], R2 ;  /* 0x00000002070075a7 */ /* 0x001064000800017f */
[----:B-1----:R-:W-:Y:S05]  /*11010*/  @!P0 NANOSLEEP.SYNCS 0x989680 ;  /* 0x009896800000895d */ /* 0x002fea0003900000 */
[----:B------:R-:W1:Y:S02]  /*11020*/  @!P0 SYNCS.PHASECHK.TRANS64 P0, [R7+URZ], R2 ;  /* 0x00000002070085a7 */ /* 0x000e64000800007f */
[----:B-1----:R-:W-:Y:S05]  /*11030*/  @!P0 BRA `(.L_x_320) ;  /* 0xfffffffc00f08947 */ /* 0x002fea000383ffff */
[----:B------:R-:W-:Y:S05]  /*11040*/  BRA `(.L_x_351) ;  /* 0xfffffff000447947 */ /* 0x000fea000383ffff */
.L_x_321:
[----:B0-----:R0:W1:Y:S02]  /*11050*/  SYNCS.PHASECHK.TRANS64.TRYWAIT P0, [R9+URZ], R4 ;  /* 0x00000004090075a7 */ /* 0x001064000800017f */
[----:B-1----:R-:W-:Y:S05]  /*11060*/  @!P0 NANOSLEEP.SYNCS 0x989680 ;  /* 0x009896800000895d */ /* 0x002fea0003900000 */
[----:B------:R-:W1:Y:S02]  /*11070*/  @!P0 SYNCS.PHASECHK.TRANS64 P0, [R9+URZ], R4 ;  /* 0x00000004090085a7 */ /* 0x000e64000800007f */
[----:B-1----:R-:W-:Y:S05]  /*11080*/  @!P0 BRA `(.L_x_321) ;  /* 0xfffffffc00f08947 */ /* 0x002fea000383ffff */
[----:B------:R-:W-:Y:S05]  /*11090*/  BRA `(.L_x_352) ;  /* 0xfffffff000547947 */ /* 0x000fea000383ffff */
.L_x_322:
[----:B0-----:R0:W1:Y:S02]  /*110a0*/  SYNCS.PHASECHK.TRANS64.TRYWAIT P0, [R6+URZ], R5 ;  /* 0x00000005060075a7 */ /* 0x001064000800017f */
[----:B-1----:R-:W-:Y:S05]  /*110b0*/  @!P0 NANOSLEEP.SYNCS 0x989680 ;  /* 0x009896800000895d */ /* 0x002fea0003900000 */
[----:B------:R-:W1:Y:S02]  /*110c0*/  @!P0 SYNCS.PHASECHK.TRANS64 P0, [R6+URZ], R5 ;  /* 0x00000005060085a7 */ /* 0x000e64000800007f */
[----:B-1----:R-:W-:Y:S05]  /*110d0*/  @!P0 BRA `(.L_x_322) ;  /* 0xfffffffc00f08947 */ /* 0x002fea000383ffff */
[----:B------:R-:W-:Y:S05]  /*110e0*/  BRA `(.L_x_353) ;  /* 0xfffffff000647947 */ /* 0x000fea000383ffff */
.L_x_323:
[----:B0-----:R0:W1:Y:S02]  /*110f0*/  SYNCS.PHASECHK.TRANS64.TRYWAIT P0, [R9+URZ], R4 ;  /* 0x00000004090075a7 */ /* 0x001064000800017f */
[----:B-1----:R-:W-:Y:S05]  /*11100*/  @!P0 NANOSLEEP.SYNCS 0x989680 ;  /* 0x009896800000895d */ /* 0x002fea0003900000 */
[----:B------:R-:W1:Y:S02]  /*11110*/  @!P0 SYNCS.PHASECHK.TRANS64 P0, [R9+URZ], R4 ;  /* 0x00000004090085a7 */ /* 0x000e64000800007f */
[----:B-1----:R-:W-:Y:S05]  /*11120*/  @!P0 BRA `(.L_x_323) ;  /* 0xfffffffc00f08947 */ /* 0x002fea000383ffff */
[----:B------:R-:W-:Y:S05]  /*11130*/  BRA `(.L_x_354) ;  /* 0xfffffff000747947 */ /* 0x000fea000383ffff */
.L_x_324:
[----:B0-----:R0:W1:Y:S02]  /*11140*/  SYNCS.PHASECHK.TRANS64.TRYWAIT P0, [R6+URZ], R5 ;  /* 0x00000005060075a7 */ /* 0x001064000800017f */
[----:B-1----:R-:W-:Y:S05]  /*11150*/  @!P0 NANOSLEEP.SYNCS 0x989680 ;  /* 0x009896800000895d */ /* 0x002fea0003900000 */
[----:B------:R-:W1:Y:S02]  /*11160*/  @!P0 SYNCS.PHASECHK.TRANS64 P0, [R6+URZ], R5 ;  /* 0x00000005060085a7 */ /* 0x000e64000800007f */
[----:B-1----:R-:W-:Y:S05]  /*11170*/  @!P0 BRA `(.L_x_324) ;  /* 0xfffffffc00f08947 */ /* 0x002fea000383ffff */
[----:B------:R-:W-:Y:S05]  /*11180*/  BRA `(.L_x_355) ;  /* 0xfffffff000847947 */ /* 0x000fea000383ffff */
.L_x_325:
[----:B0-----:R0:W1:Y:S02]  /*11190*/  SYNCS.PHASECHK.TRANS64.TRYWAIT P0, [R9+URZ], R4 ;  /* 0x00000004090075a7 */ /* 0x001064000800017f */
[----:B-1----:R-:W-:Y:S05]  /*111a0*/  @!P0 NANOSLEEP.SYNCS 0x989680 ;  /* 0x009896800000895d */ /* 0x002fea0003900000 */
[----:B------:R-:W1:Y:S02]  /*111b0*/  @!P0 SYNCS.PHASECHK.TRANS64 P0, [R9+URZ], R4 ;  /* 0x00000004090085a7 */ /* 0x000e64000800007f */
[----:B-1----:R-:W-:Y:S05]  /*111c0*/  @!P0 BRA `(.L_x_325) ;  /* 0xfffffffc00f08947 */ /* 0x002fea000383ffff */
[----:B------:R-:W-:Y:S05]  /*111d0*/  BRA `(.L_x_356) ;  /* 0xfffffff000947947 */ /* 0x000fea000383ffff */
.L_x_326:
[----:B0-----:R0:W1:Y:S02]  /*111e0*/  SYNCS.PHASECHK.TRANS64.TRYWAIT P0, [R6+URZ], R5 ;  /* 0x00000005060075a7 */ /* 0x001064000800017f */
[----:B-1----:R-:W-:Y:S05]  /*111f0*/  @!P0 NANOSLEEP.SYNCS 0x989680 ;  /* 0x009896800000895d */ /* 0x002fea0003900000 */
[----:B------:R-:W1:Y:S02]  /*11200*/  @!P0 SYNCS.PHASECHK.TRANS64 P0, [R6+URZ], R5 ;  /* 0x00000005060085a7 */ /* 0x000e64000800007f */
[----:B-1----:R-:W-:Y:S05]  /*11210*/  @!P0 BRA `(.L_x_326) ;  /* 0xfffffffc00f08947 */ /* 0x002fea000383ffff */
[----:B------:R-:W-:Y:S05]  /*11220*/  BRA `(.L_x_357) ;  /* 0xfffffff000a47947 */ /* 0x000fea000383ffff */
.L_x_327:
[----:B0-----:R0:W1:Y:S02]  /*11230*/  SYNCS.PHASECHK.TRANS64.TRYWAIT P0, [R9+URZ], R4 ;  /* 0x00000004090075a7 */ /* 0x001064000800017f */
[----:B-1----:R-:W-:Y:S05]  /*11240*/  @!P0 NANOSLEEP.SYNCS 0x989680 ;  /* 0x009896800000895d */ /* 0x002fea0003900000 */
[----:B------:R-:W1:Y:S02]  /*11250*/  @!P0 SYNCS.PHASECHK.TRANS64 P0, [R9+URZ], R4 ;  /* 0x00000004090085a7 */ /* 0x000e64000800007f */
[----:B-1----:R-:W-:Y:S05]  /*11260*/  @!P0 BRA `(.L_x_327) ;  /* 0xfffffffc00f08947 */ /* 0x002fea000383ffff */
[----:B------:R-:W-:Y:S05]  /*11270*/  BRA `(.L_x_358) ;  /* 0xfffffff000b47947 */ /* 0x000fea000383ffff */
.L_x_328:
[----:B0-----:R0:W1:Y:S02]  /*11280*/  SYNCS.PHASECHK.TRANS64.TRYWAIT P0, [R6+URZ], R5 ;  /* 0x00000005060075a7 */ /* 0x001064000800017f */
[----:B-1----:R-:W-:Y:S05]  /*11290*/  @!P0 NANOSLEEP.SYNCS 0x989680 ;  /* 0x009896800000895d */ /* 0x002fea0003900000 */
[----:B------:R-:W1:Y:S02]  /*112a0*/  @!P0 SYNCS.PHASECHK.TRANS64 P0, [R6+URZ], R5 ;  /* 0x00000005060085a7 */ /* 0x000e64000800007f */
[----:B-1----:R-:W-:Y:S05]  /*112b0*/  @!P0 BRA `(.L_x_328) ;  /* 0xfffffffc00f08947 */ /* 0x002fea000383ffff */
[----:B------:R-:W-:Y:S05]  /*112c0*/  BRA `(.L_x_359) ;  /* 0xfffffff000c47947 */ /* 0x000fea000383ffff */
.L_x_329:
[----:B0-----:R0:W1:Y:S02]  /*112d0*/  SYNCS.PHASECHK.TRANS64.TRYWAIT P0, [R9+URZ], R4 ;  /* 0x00000004090075a7 */ /* 0x001064000800017f */
[----:B-1----:R-:W-:Y:S05]  /*112e0*/  @!P0 NANOSLEEP.SYNCS 0x989680 ;  /* 0x009896800000895d */ /* 0x002fea0003900000 */
[----:B------:R-:W1:Y:S02]  /*112f0*/  @!P0 SYNCS.PHASECHK.TRANS64 P0, [R9+URZ], R4 ;  /* 0x00000004090085a7 */ /* 0x000e64000800007f */
[----:B-1----:R-:W-:Y:S05]  /*11300*/  @!P0 BRA `(.L_x_329) ;  /* 0xfffffffc00f08947 */ /* 0x002fea000383ffff */
[----:B------:R-:W-:Y:S05]  /*11310*/  BRA `(.L_x_360) ;  /* 0xfffffff000d47947 */ /* 0x000fea000383ffff */
.L_x_330:
[----:B0-----:R0:W1:Y:S02]  /*11320*/  SYNCS.PHASECHK.TRANS64.TRYWAIT P0, [R6+URZ], R5 ;  /* 0x00000005060075a7 */ /* 0x001064000800017f */
[----:B-1----:R-:W-:Y:S05]  /*11330*/  @!P0 NANOSLEEP.SYNCS 0x989680 ;  /* 0x009896800000895d */ /* 0x002fea0003900000 */
[----:B------:R-:W1:Y:S02]  /*11340*/  @!P0 SYNCS.PHASECHK.TRANS64 P0, [R6+URZ], R5 ;  /* 0x00000005060085a7 */ /* 0x000e64000800007f */
[----:B-1----:R-:W-:Y:S05]  /*11350*/  @!P0 BRA `(.L_x_330) ;  /* 0xfffffffc00f08947 */ /* 0x002fea000383ffff */
[----:B------:R-:W-:Y:S05]  /*11360*/  BRA `(.L_x_361) ;  /* 0xfffffff000e47947 */ /* 0x000fea000383ffff */
.L_x_331:
[----:B0-----:R0:W1:Y:S02]  /*11370*/  SYNCS.PHASECHK.TRANS64.TRYWAIT P0, [R9+URZ], R4 ;  /* 0x00000004090075a7 */ /* 0x001064000800017f */
[----:B-1----:R-:W-:Y:S05]  /*11380*/  @!P0 NANOSLEEP.SYNCS 0x989680 ;  /* 0x009896800000895d */ /* 0x002fea0003900000 */
[----:B------:R-:W1:Y:S02]  /*11390*/  @!P0 SYNCS.PHASECHK.TRANS64 P0, [R9+URZ], R4 ;  /* 0x00000004090085a7 */ /* 0x000e64000800007f */
[----:B-1----:R-:W-:Y:S05]  /*113a0*/  @!P0 BRA `(.L_x_331) ;  /* 0xfffffffc00f08947 */ /* 0x002fea000383ffff */
[----:B------:R-:W-:Y:S05]  /*113b0*/  BRA `(.L_x_362) ;  /* 0xfffffff000f47947 */ /* 0x000fea000383ffff */
.L_x_332:
[----:B0-----:R0:W1:Y:S02]  /*113c0*/  SYNCS.PHASECHK.TRANS64.TRYWAIT P0, [R6+URZ], R5 ;  /* 0x00000005060075a7 */ /* 0x001064000800017f */
[----:B-1----:R-:W-:Y:S05]  /*113d0*/  @!P0 NANOSLEEP.SYNCS 0x989680 ;  /* 0x009896800000895d */ /* 0x002fea0003900000 */
[----:B------:R-:W1:Y:S02]  /*113e0*/  @!P0 SYNCS.PHASECHK.TRANS64 P0, [R6+URZ], R5 ;  /* 0x00000005060085a7 */ /* 0x000e64000800007f */
[----:B-1----:R-:W-:Y:S05]  /*113f0*/  @!P0 BRA `(.L_x_332) ;  /* 0xfffffffc00f08947 */ /* 0x002fea000383ffff */
[----:B------:R-:W-:Y:S05]  /*11400*/  BRA `(.L_x_363) ;  /* 0xfffffff400047947 */ /* 0x000fea000383ffff */
.L_x_333:
[----:B0-----:R0:W1:Y:S02]  /*11410*/  SYNCS.PHASECHK.TRANS64.TRYWAIT P0, [R9+URZ], R4 ;  /* 0x00000004090075a7 */ /* 0x001064000800017f */
[----:B-1----:R-:W-:Y:S05]  /*11420*/  @!P0 NANOSLEEP.SYNCS 0x989680 ;  /* 0x009896800000895d */ /* 0x002fea0003900000 */
[----:B------:R-:W1:Y:S02]  /*11430*/  @!P0 SYNCS.PHASECHK.TRANS64 P0, [R9+URZ], R4 ;  /* 0x00000004090085a7 */ /* 0x000e64000800007f */
[----:B-1----:R-:W-:Y:S05]  /*11440*/  @!P0 BRA `(.L_x_333) ;  /* 0xfffffffc00f08947 */ /* 0x002fea000383ffff */
[----:B------:R-:W-:Y:S05]  /*11450*/  BRA `(.L_x_364) ;  /* 0xfffffff400147947 */ /* 0x000fea000383ffff */
.L_x_334:
[----:B0-----:R0:W1:Y:S02]  /*11460*/  SYNCS.PHASECHK.TRANS64.TRYWAIT P0, [R6+URZ], R5 ;  /* 0x00000005060075a7 */ /* 0x001064000800017f */
[----:B-1----:R-:W-:Y:S05]  /*11470*/  @!P0 NANOSLEEP.SYNCS 0x989680 ;  /* 0x009896800000895d */ /* 0x002fea0003900000 */
[----:B------:R-:W1:Y:S02]  /*11480*/  @!P0 SYNCS.PHASECHK.TRANS64 P0, [R6+URZ], R5 ;  /* 0x00000005060085a7 */ /* 0x000e64000800007f */
[----:B-1----:R-:W-:Y:S05]  /*11490*/  @!P0 BRA `(.L_x_334) ;  /* 0xfffffffc00f08947 */ /* 0x002fea000383ffff */
[----:B------:R-:W-:Y:S05]  /*114a0*/  BRA `(.L_x_365) ;  /* 0xfffffff400247947 */ /* 0x000fea000383ffff */
.L_x_335:
[----:B0-----:R0:W1:Y:S02]  /*114b0*/  SYNCS.PHASECHK.TRANS64.TRYWAIT P0, [R9+URZ], R4 ;  /* 0x00000004090075a7 */ /* 0x001064000800017f */
[----:B-1----:R-:W-:Y:S05]  /*114c0*/  @!P0 NANOSLEEP.SYNCS 0x989680 ;  /* 0x009896800000895d */ /* 0x002fea0003900000 */
[----:B------:R-:W1:Y:S02]  /*114d0*/  @!P0 SYNCS.PHASECHK.TRANS64 P0, [R9+URZ], R4 ;  /* 0x00000004090085a7 */ /* 0x000e64000800007f */
[----:B-1----:R-:W-:Y:S05]  /*114e0*/  @!P0 BRA `(.L_x_335) ;  /* 0xfffffffc00f08947 */ /* 0x002fea000383ffff */
[----:B------:R-:W-:Y:S05]  /*114f0*/  BRA `(.L_x_366) ;  /* 0xfffffff400347947 */ /* 0x000fea000383ffff */
.L_x_336:
[----:B0-----:R0:W1:Y:S02]  /*11500*/  SYNCS.PHASECHK.TRANS64.TRYWAIT P0, [R6+URZ], R5 ;  /* 0x00000005060075a7 */ /* 0x001064000800017f */
[----:B-1----:R-:W-:Y:S05]  /*11510*/  @!P0 NANOSLEEP.SYNCS 0x989680 ;  /* 0x009896800000895d */ /* 0x002fea0003900000 */
[----:B------:R-:W1:Y:S02]  /*11520*/  @!P0 SYNCS.PHASECHK.TRANS64 P0, [R6+URZ], R5 ;  /* 0x00000005060085a7 */ /* 0x000e64000800007f */
[----:B-1----:R-:W-:Y:S05]  /*11530*/  @!P0 BRA `(.L_x_336) ;  /* 0xfffffffc00f08947 */ /* 0x002fea000383ffff */
[----:B------:R-:W-:Y:S05]  /*11540*/  BRA `(.L_x_367) ;  /* 0xfffffff400447947 */ /* 0x000fea000383ffff */
.L_x_337:
[----:B0-----:R0:W1:Y:S02]  /*11550*/  SYNCS.PHASECHK.TRANS64.TRYWAIT P0, [R9+URZ], R4 ;  /* 0x00000004090075a7 */ /* 0x001064000800017f */
[----:B-1----:R-:W-:Y:S05]  /*11560*/  @!P0 NANOSLEEP.SYNCS 0x989680 ;  /* 0x009896800000895d */ /* 0x002fea0003900000 */
[----:B------:R-:W1:Y:S02]  /*11570*/  @!P0 SYNCS.PHASECHK.TRANS64 P0, [R9+URZ], R4 ;  /* 0x00000004090085a7 */ /* 0x000e64000800007f */
[----:B-1----:R-:W-:Y:S05]  /*11580*/  @!P0 BRA `(.L_x_337) ;  /* 0xfffffffc00f08947 */ /* 0x002fea000383ffff */
[----:B------:R-:W-:Y:S05]  /*11590*/  BRA `(.L_x_368) ;  /* 0xfffffff400547947 */ /* 0x000fea000383ffff */
.L_x_338:
[----:B0-----:R0:W1:Y:S02]  /*115a0*/  SYNCS.PHASECHK.TRANS64.TRYWAIT P0, [R6+URZ], R5 ;  /* 0x00000005060075a7 */ /* 0x001064000800017f */
[----:B-1----:R-:W-:Y:S05]  /*115b0*/  @!P0 NANOSLEEP.SYNCS 0x989680 ;  /* 0x009896800000895d */ /* 0x002fea0003900000 */
[----:B------:R-:W1:Y:S02]  /*115c0*/  @!P0 SYNCS.PHASECHK.TRANS64 P0, [R6+URZ], R5 ;  /* 0x00000005060085a7 */ /* 0x000e64000800007f */
[----:B-1----:R-:W-:Y:S05]  /*115d0*/  @!P0 BRA `(.L_x_338) ;  /* 0xfffffffc00f08947 */ /* 0x002fea000383ffff */
[----:B------:R-:W-:Y:S05]  /*115e0*/  BRA `(.L_x_369) ;  /* 0xfffffff400647947 */ /* 0x000fea000383ffff */
.L_x_339:
[----:B0-----:R0:W1:Y:S02]  /*115f0*/  SYNCS.PHASECHK.TRANS64.TRYWAIT P0, [R9+URZ], R4 ;  /* 0x00000004090075a7 */ /* 0x001064000800017f */
[----:B-1----:R-:W-:Y:S05]  /*11600*/  @!P0 NANOSLEEP.SYNCS 0x989680 ;  /* 0x009896800000895d */ /* 0x002fea0003900000 */
[----:B------:R-:W1:Y:S02]  /*11610*/  @!P0 SYNCS.PHASECHK.TRANS64 P0, [R9+URZ], R4 ;  /* 0x00000004090085a7 */ /* 0x000e64000800007f */
[----:B-1----:R-:W-:Y:S05]  /*11620*/  @!P0 BRA `(.L_x_339) ;  /* 0xfffffffc00f08947 */ /* 0x002fea000383ffff */
[----:B------:R-:W-:Y:S05]  /*11630*/  BRA `(.L_x_370) ;  /* 0xfffffff400747947 */ /* 0x000fea000383ffff */
.L_x_340:
[----:B-1----:R1:W2:Y:S02]  /*11640*/  SYNCS.PHASECHK.TRANS64.TRYWAIT P0, [R6+URZ], R5 ;  /* 0x00000005060075a7 */ /* 0x0022a4000800017f */
[----:B--2---:R-:W-:Y:S05]  /*11650*/  @!P0 NANOSLEEP.SYNCS 0x989680 ;  /* 0x009896800000895d */ /* 0x004fea0003900000 */
[----:B------:R-:W2:Y:S02]  /*11660*/  @!P0 SYNCS.PHASECHK.TRANS64 P0, [R6+URZ], R5 ;  /* 0x00000005060085a7 */ /* 0x000ea4000800007f */
[----:B--2---:R-:W-:Y:S05]  /*11670*/  @!P0 BRA `(.L_x_340) ;  /* 0xfffffffc00f08947 */ /* 0x004fea000383ffff */
[----:B------:R-:W-:Y:S05]  /*11680*/  BRA `(.L_x_371) ;  /* 0xfffffff4007c7947 */ /* 0x000fea000383ffff */
.L_x_372:
[----:B------:R-:W-:-:S00]  /*11690*/  BRA `(.L_x_372) ;  /* 0xfffffffc00fc7947 */ /* 0x000fc0000383ffff */
[----:B------:R-:W-:-:S00]  /*116a0*/  NOP ;  /* 0x0000000000007918 */ /* 0x000fc00000000000 */
        /* <DEDUP_REMOVED lines=13> */
.L_x_373:


//--------------------- .nv.shared._ZN7cutlass13device_kernelINS_4gemm6kernel13GemmUniversalIN4cute5tupleIJiiiiEEENS1_10collective13CollectiveMmaINS1_37MainloopSm90TmaGmmaWarpSpecializedFP8ILi22ENS5_IJNS4_1CILi1EEENSA_ILi8EEESB_EEENS1_32KernelTmaWarpSpecializedPingpongEEENS5_IJNSA_ILi64EEENSA_ILi256EEENSA_ILi32EEEEEENS_12float_e5m2_tENS5_IJlSB_lEEESK_SL_NS4_8TiledMMAINS4_8MMA_AtomIJNS4_4SM904GMMA31MMA_64x256x32_F32E5M2E5M2_SS_TNILNSP_7ScaleInE1ELSR_1EEEEEENS4_6LayoutINS5_IJSB_SB_SB_EEENS5_IJNSA_ILi0EEESW_SW_EEEEENS5_IJNS4_10UnderscoreESZ_SZ_EEEEENS4_23SM90_TMA_LOAD_MULTICASTENS4_14ComposedLayoutINS4_7SwizzleILi1ELi4ELi3EEENS4_18smem_ptr_flag_bitsILi8EEENSU_INS5_IJSC_SI_EEENS5_IJSI_SB_EEEEEEEvNS4_8identityENS4_13SM90_TMA_LOADES1B_vS1C_EENS_8epilogue10collective6detail29Sm90TmaWarpSpecializedAdapterINS1G_15DefaultEpilogueISK_SL_SL_NS1F_6thread17LinearCombinationISK_Li1EffLNS1K_9ScaleType4KindE0ELNS_15FloatRoundStyleE2ESK_EENS1_15EpilogueDefaultEEEEEvvEEEEvNT_6ParamsE --------------------------
	.section	.nv.shared._ZN7cutlass13device_kernelINS_4gemm6kernel13GemmUniversalIN4cute5tupleIJiiiiEEENS1_10collective13CollectiveMmaINS1_37MainloopSm90TmaGmmaWarpSpecializedFP8ILi22ENS5_IJNS4_1CILi1EEENSA_ILi8EEESB_EEENS1_32KernelTmaWarpSpecializedPingpongEEENS5_IJNSA_ILi64EEENSA_ILi256EEENSA_ILi32EEEEEENS_12float_e5m2_tENS5_IJlSB_lEEESK_SL_NS4_8TiledMMAINS4_8MMA_AtomIJNS4_4SM904GMMA31MMA_64x256x32_F32E5M2E5M2_SS_TNILNSP_7ScaleInE1ELSR_1EEEEEENS4_6LayoutINS5_IJSB_SB_SB_EEENS5_IJNSA_ILi0EEESW_SW_EEEEENS5_IJNS4_10UnderscoreESZ_SZ_EEEEENS4_23SM90_TMA_LOAD_MULTICASTENS4_14ComposedLayoutINS4_7SwizzleILi1ELi4ELi3EEENS4_18smem_ptr_flag_bitsILi8EEENSU_INS5_IJSC_SI_EEENS5_IJSI_SB_EEEEEEEvNS4_8identityENS4_13SM90_TMA_LOADES1B_vS1C_EENS_8epilogue10collective6detail29Sm90TmaWarpSpecializedAdapterINS1G_15DefaultEpilogueISK_SL_SL_NS1F_6thread17LinearCombinationISK_Li1EffLNS1K_9ScaleType4KindE0ELNS_15FloatRoundStyleE2ESK_EENS1_15EpilogueDefaultEEEEEvvEEEEvNT_6ParamsE,"aw",@nobits
	.sectionflags	@""
	.align	16
	.zero		1024


//--------------------- .nv.shared.reserved.0     --------------------------
	.section	.nv.shared.reserved.0,"aw",@nobits
	.weak		__nv_reservedSMEM_offset_0_alias
	.size		__nv_reservedSMEM_offset_0_alias, 0, 0
	.other		__nv_reservedSMEM_offset_0_alias,@"STO_CUDA_RESERVED_SHARED STV_DEFAULT"
__nv_reservedSMEM_offset_0_alias:
	.zero		0


//--------------------- .nv.global                --------------------------
	.section	.nv.global,"aw",@nobits
.nv.global:
	.type		_ZN40_INTERNAL_c7603496_4_k_cu_92b9882b_228514cute1_E,@object
	.size		_ZN40_INTERNAL_c7603496_4_k_cu_92b9882b_228514cute1_E,(_ZN40_INTERNAL_c7603496_4_k_cu_92b9882b_228514cuda3std3__45__cpo6cbeginE - _ZN40_INTERNAL_c7603496_4_k_cu_92b9882b_228514cute1_E)
_ZN40_INTERNAL_c7603496_4_k_cu_92b9882b_228514cute1_E:
	.zero		1
	.type		_ZN40_INTERNAL_c7603496_4_k_cu_92b9882b_228514cuda3std3__45__cpo6cbeginE,@object
	.size		_ZN40_INTERNAL_c7603496_4_k_cu_92b9882b_228514cuda3std3__45__cpo6cbeginE,(_ZN40_INTERNAL_c7603496_4_k_cu_92b9882b_228514cuda3std3__48in_placeE - _ZN40_INTERNAL_c7603496_4_k_cu_92b9882b_228514cuda3std3__45__cpo6cbeginE)
_ZN40_INTERNAL_c7603496_4_k_cu_92b9882b_228514cuda3std3__45__cpo6cbeginE:
	.zero		1
	.type		_ZN40_INTERNAL_c7603496_4_k_cu_92b9882b_228514cuda3std3__48in_placeE,@object
	.size		_ZN40_INTERNAL_c7603496_4_k_cu_92b9882b_228514cuda3std3__48in_placeE,(_ZN40_INTERNAL_c7603496_4_k_cu_92b9882b_228514cuda3std6ranges3__45__cpo9iter_moveE - _ZN40_INTERNAL_c7603496_4_k_cu_92b9882b_228514cuda3std3__48in_placeE)
_ZN40_INTERNAL_c7603496_4_k_cu_92b9882b_228514cuda3std3__48in_placeE:
	.zero		1
	.type		_ZN40_INTERNAL_c7603496_4_k_cu_92b9882b_228514cuda3std6ranges3__45__cpo9iter_moveE,@object
	.size		_ZN40_INTERNAL_c7603496_4_k_cu_92b9882b_228514cuda3std6ranges3__45__cpo9iter_moveE,(_ZN40_INTERNAL_c7603496_4_k_cu_92b9882b_228514cuda3std3__45__cpo5beginE - _ZN40_INTERNAL_c7603496_4_k_cu_92b9882b_228514cuda3std6ranges3__45__cpo9iter_moveE)
_ZN40_INTERNAL_c7603496_4_k_cu_92b9882b_228514cuda3std6ranges3__45__cpo9iter_moveE:
	.zero		1
	.type		_ZN40_INTERNAL_c7603496_4_k_cu_92b9882b_228514cuda3std3__45__cpo5beginE,@object
	.size		_ZN40_INTERNAL_c7603496_4_k_cu_92b9882b_228514cuda3std3__45__cpo5beginE,(_ZN40_INTERNAL_c7603496_4_k_cu_92b9882b_228514cuda3std3__442_GLOBAL__N__c7603496_4_k_cu_92b9882b_228516ignoreE - _ZN40_INTERNAL_c7603496_4_k_cu_92b9882b_228514cuda3std3__45__cpo5beginE)
_ZN40_INTERNAL_c7603496_4_k_cu_92b9882b_228514cuda3std3__45__cpo5beginE:
	.zero		1
	.type		_ZN40_INTERNAL_c7603496_4_k_cu_92b9882b_228514cuda3std3__442_GLOBAL__N__c7603496_4_k_cu_92b9882b_228516ignoreE,@object
	.size		_ZN40_INTERNAL_c7603496_4_k_cu_92b9882b_228514cuda3std3__442_GLOBAL__N__c7603496_4_k_cu_92b9882b_228516ignoreE,(_ZN40_INTERNAL_c7603496_4_k_cu_92b9882b_228514cute7productE - _ZN40_INTERNAL_c7603496_4_k_cu_92b9882b_228514cuda3std3__442_GLOBAL__N__c7603496_4_k_cu_92b9882b_228516ignoreE)
_ZN40_INTERNAL_c7603496_4_k_cu_92b9882b_228514cuda3std3__442_GLOBAL__N__c7603496_4_k_cu_92b9882b_228516ignoreE:
	.zero		1
	.type		_ZN40_INTERNAL_c7603496_4_k_cu_92b9882b_228514cute7productE,@object
	.size		_ZN40_INTERNAL_c7603496_4_k_cu_92b9882b_228514cute7productE,(_ZN40_INTERNAL_c7603496_4_k_cu_92b9882b_228514cuda3std3__45__cpo3endE - _ZN40_INTERNAL_c7603496_4_k_cu_92b9882b_228514cute7productE)
_ZN40_INTERNAL_c7603496_4_k_cu_92b9882b_228514cute7productE:
	.zero		1
	.type		_ZN40_INTERNAL_c7603496_4_k_cu_92b9882b_228514cuda3std3__45__cpo3endE,@object
	.size		_ZN40_INTERNAL_c7603496_4_k_cu_92b9882b_228514cuda3std3__45__cpo3endE,(_ZN40_INTERNAL_c7603496_4_k_cu_92b9882b_228514cuda3std3__419piecewise_constructE - _ZN40_INTERNAL_c7603496_4_k_cu_92b9882b_228514cuda3std3__45__cpo3endE)
_ZN40_INTERNAL_c7603496_4_k_cu_92b9882b_228514cuda3std3__45__cpo3endE:
	.zero		1
	.type		_ZN40_INTERNAL_c7603496_4_k_cu_92b9882b_228514cuda3std3__419piecewise_constructE,@object
	.size		_ZN40_INTERNAL_c7603496_4_k_cu_92b9882b_228514cuda3std3__419piecewise_constructE,(_ZN40_INTERNAL_c7603496_4_k_cu_92b9882b_228514cuda3std3__45__cpo4cendE - _ZN40_INTERNAL_c7603496_4_k_cu_92b9882b_228514cuda3std3__419piecewise_constructE)
_ZN40_INTERNAL_c7603496_4_k_cu_92b9882b_228514cuda3std3__419piecewise_constructE:
	.zero		1
	.type		_ZN40_INTERNAL_c7603496_4_k_cu_92b9882b_228514cuda3std3__45__cpo4cendE,@object
	.size		_ZN40_INTERNAL_c7603496_4_k_cu_92b9882b_228514cuda3std3__45__cpo4cendE,(_ZN40_INTERNAL_c7603496_4_k_cu_92b9882b_228514cuda3std6ranges3__45__cpo4swapE - _ZN40_INTERNAL_c7603496_4_k_cu_92b9882b_228514cuda3std3__45__cpo4cendE)
_ZN40_INTERNAL_c7603496_4_k_cu_92b9882b_228514cuda3std3__45__cpo4cendE:
	.zero		1
	.type		_ZN40_INTERNAL_c7603496_4_k_cu_92b9882b_228514cuda3std6ranges3__45__cpo4swapE,@object
	.size		_ZN40_INTERNAL_c7603496_4_k_cu_92b9882b_228514cuda3std6ranges3__45__cpo4swapE,(.L_7 - _ZN40_INTERNAL_c7603496_4_k_cu_92b9882b_228514cuda3std6ranges3__45__cpo4swapE)
_ZN40_INTERNAL_c7603496_4_k_cu_92b9882b_228514cuda3std6ranges3__45__cpo4swapE:
	.zero		1
.L_7:


//--------------------- .nv.constant0._ZN7cutlass13device_kernelINS_4gemm6kernel13GemmUniversalIN4cute5tupleIJiiiiEEENS1_10collective13CollectiveMmaINS1_37MainloopSm90TmaGmmaWarpSpecializedFP8ILi22ENS5_IJNS4_1CILi1EEENSA_ILi8EEESB_EEENS1_32KernelTmaWarpSpecializedPingpongEEENS5_IJNSA_ILi64EEENSA_ILi256EEENSA_ILi32EEEEEENS_12float_e5m2_tENS5_IJlSB_lEEESK_SL_NS4_8TiledMMAINS4_8MMA_AtomIJNS4_4SM904GMMA31MMA_64x256x32_F32E5M2E5M2_SS_TNILNSP_7ScaleInE1ELSR_1EEEEEENS4_6LayoutINS5_IJSB_SB_SB_EEENS5_IJNSA_ILi0EEESW_SW_EEEEENS5_IJNS4_10UnderscoreESZ_SZ_EEEEENS4_23SM90_TMA_LOAD_MULTICASTENS4_14ComposedLayoutINS4_7SwizzleILi1ELi4ELi3EEENS4_18smem_ptr_flag_bitsILi8EEENSU_INS5_IJSC_SI_EEENS5_IJSI_SB_EEEEEEEvNS4_8identityENS4_13SM90_TMA_LOADES1B_vS1C_EENS_8epilogue10collective6detail29Sm90TmaWarpSpecializedAdapterINS1G_15DefaultEpilogueISK_SL_SL_NS1F_6thread17LinearCombinationISK_Li1EffLNS1K_9ScaleType4KindE0ELNS_15FloatRoundStyleE2ESK_EENS1_15EpilogueDefaultEEEEEvvEEEEvNT_6ParamsE --------------------------
	.section	.nv.constant0._ZN7cutlass13device_kernelINS_4gemm6kernel13GemmUniversalIN4cute5tupleIJiiiiEEENS1_10collective13CollectiveMmaINS1_37MainloopSm90TmaGmmaWarpSpecializedFP8ILi22ENS5_IJNS4_1CILi1EEENSA_ILi8EEESB_EEENS1_32KernelTmaWarpSpecializedPingpongEEENS5_IJNSA_ILi64EEENSA_ILi256EEENSA_ILi32EEEEEENS_12float_e5m2_tENS5_IJlSB_lEEESK_SL_NS4_8TiledMMAINS4_8MMA_AtomIJNS4_4SM904GMMA31MMA_64x256x32_F32E5M2E5M2_SS_TNILNSP_7ScaleInE1ELSR_1EEEEEENS4_6LayoutINS5_IJSB_SB_SB_EEENS5_IJNSA_ILi0EEESW_SW_EEEEENS5_IJNS4_10UnderscoreESZ_SZ_EEEEENS4_23SM90_TMA_LOAD_MULTICASTENS4_14ComposedLayoutINS4_7SwizzleILi1ELi4ELi3EEENS4_18smem_ptr_flag_bitsILi8EEENSU_INS5_IJSC_SI_EEENS5_IJSI_SB_EEEEEEEvNS4_8identityENS4_13SM90_TMA_LOADES1B_vS1C_EENS_8epilogue10collective6detail29Sm90TmaWarpSpecializedAdapterINS1G_15DefaultEpilogueISK_SL_SL_NS1F_6thread17LinearCombinationISK_Li1EffLNS1K_9ScaleType4KindE0ELNS_15FloatRoundStyleE2ESK_EENS1_15EpilogueDefaultEEEEEvvEEEEvNT_6ParamsE,"a",@progbits
	.sectionflags	@""
	.align	4
.nv.constant0._ZN7cutlass13device_kernelINS_4gemm6kernel13GemmUniversalIN4cute5tupleIJiiiiEEENS1_10collective13CollectiveMmaINS1_37MainloopSm90TmaGmmaWarpSpecializedFP8ILi22ENS5_IJNS4_1CILi1EEENSA_ILi8EEESB_EEENS1_32KernelTmaWarpSpecializedPingpongEEENS5_IJNSA_ILi64EEENSA_ILi256EEENSA_ILi32EEEEEENS_12float_e5m2_tENS5_IJlSB_lEEESK_SL_NS4_8TiledMMAINS4_8MMA_AtomIJNS4_4SM904GMMA31MMA_64x256x32_F32E5M2E5M2_SS_TNILNSP_7ScaleInE1ELSR_1EEEEEENS4_6LayoutINS5_IJSB_SB_SB_EEENS5_IJNSA_ILi0EEESW_SW_EEEEENS5_IJNS4_10UnderscoreESZ_SZ_EEEEENS4_23SM90_TMA_LOAD_MULTICASTENS4_14ComposedLayoutINS4_7SwizzleILi1ELi4ELi3EEENS4_18smem_ptr_flag_bitsILi8EEENSU_INS5_IJSC_SI_EEENS5_IJSI_SB_EEEEEEEvNS4_8identityENS4_13SM90_TMA_LOADES1B_vS1C_EENS_8epilogue10collective6detail29Sm90TmaWarpSpecializedAdapterINS1G_15DefaultEpilogueISK_SL_SL_NS1F_6thread17LinearCombinationISK_Li1EffLNS1K_9ScaleType4KindE0ELNS_15FloatRoundStyleE2ESK_EENS1_15EpilogueDefaultEEEEEvvEEEEvNT_6ParamsE:
	.zero		1664


//--------------------- SYMBOLS --------------------------

	.type		.nv.reservedSmem.offset0,@object
	.size		.nv.reservedSmem.offset0,0x4
